//
// Generated by NVIDIA NVVM Compiler
//
// Compiler Build ID: CL-36424714
// Cuda compilation tools, release 13.0, V13.0.88
// Based on NVVM 20.0.0
//

.version 9.0
.target sm_100
.address_size 64

	// .globl	_Z10partialSumPfS_i
// _ZZ10partialSumPfS_iE10partialSum has been demoted
// _ZZ25partialSumMeanDifferencesPfS_S_iE10partialSum has been demoted

.visible .entry _Z10partialSumPfS_i(
	.param .u64 .ptr .align 1 _Z10partialSumPfS_i_param_0,
	.param .u64 .ptr .align 1 _Z10partialSumPfS_i_param_1,
	.param .u32 _Z10partialSumPfS_i_param_2
)
{
	.reg .pred 	%p<10>;
	.reg .b32 	%r<27>;
	.reg .b32 	%f<22>;
	.reg .b64 	%rd<11>;
	// demoted variable
	.shared .align 4 .b8 _ZZ10partialSumPfS_iE10partialSum[8192];
	ld.param.u64 	%rd3, [_Z10partialSumPfS_i_param_0];
	ld.param.u64 	%rd2, [_Z10partialSumPfS_i_param_1];
	ld.param.u32 	%r8, [_Z10partialSumPfS_i_param_2];
	cvta.to.global.u64 	%rd1, %rd3;
	mov.u32 	%r9, %ctaid.x;
	mov.u32 	%r10, %ntid.x;
	mov.u32 	%r11, %tid.x;
	mad.lo.s32 	%r1, %r9, %r10, %r11;
	mov.u32 	%r2, %ctaid.y;
	mov.u32 	%r12, %ntid.y;
	mov.u32 	%r3, %tid.y;
	mad.lo.s32 	%r13, %r2, %r12, %r3;
	shl.b32 	%r4, %r11, 6;
	max.u32 	%r14, %r13, %r1;
	setp.ge.u32 	%p1, %r14, %r8;
	@%p1 bra 	$L__BB0_19;
	shl.b32 	%r15, %r2, 6;
	add.s32 	%r5, %r15, %r3;
	setp.ge.u32 	%p2, %r5, %r8;
	add.s32 	%r16, %r4, %r3;
	shl.b32 	%r17, %r16, 2;
	mov.u32 	%r18, _ZZ10partialSumPfS_iE10partialSum;
	add.s32 	%r6, %r18, %r17;
	@%p2 bra 	$L__BB0_3;
	mad.lo.s32 	%r20, %r5, 8000, %r1;
	mul.wide.u32 	%rd4, %r20, 4;
	add.s64 	%rd5, %rd1, %rd4;
	ld.global.f32 	%f1, [%rd5];
	st.shared.f32 	[%r6], %f1;
	bra.uni 	$L__BB0_4;
$L__BB0_3:
	mov.b32 	%r19, 0;
	st.shared.u32 	[%r6], %r19;
$L__BB0_4:
	add.s32 	%r7, %r5, 32;
	setp.ge.u32 	%p3, %r7, %r8;
	@%p3 bra 	$L__BB0_6;
	mad.lo.s32 	%r22, %r7, 8000, %r1;
	mul.wide.u32 	%rd6, %r22, 4;
	add.s64 	%rd7, %rd1, %rd6;
	ld.global.f32 	%f2, [%rd7];
	st.shared.f32 	[%r6+128], %f2;
	bra.uni 	$L__BB0_7;
$L__BB0_6:
	mov.b32 	%r21, 0;
	st.shared.u32 	[%r6+128], %r21;
$L__BB0_7:
	bar.sync 	0;
	setp.gt.u32 	%p4, %r3, 31;
	@%p4 bra 	$L__BB0_9;
	ld.shared.f32 	%f3, [%r6+128];
	ld.shared.f32 	%f4, [%r6];
	add.f32 	%f5, %f3, %f4;
	st.shared.f32 	[%r6], %f5;
$L__BB0_9:
	bar.sync 	0;
	setp.gt.u32 	%p5, %r3, 15;
	@%p5 bra 	$L__BB0_11;
	ld.shared.f32 	%f6, [%r6+64];
	ld.shared.f32 	%f7, [%r6];
	add.f32 	%f8, %f6, %f7;
	st.shared.f32 	[%r6], %f8;
$L__BB0_11:
	bar.sync 	0;
	setp.gt.u32 	%p6, %r3, 7;
	@%p6 bra 	$L__BB0_13;
	ld.shared.f32 	%f9, [%r6+32];
	ld.shared.f32 	%f10, [%r6];
	add.f32 	%f11, %f9, %f10;
	st.shared.f32 	[%r6], %f11;
$L__BB0_13:
	bar.sync 	0;
	setp.gt.u32 	%p7, %r3, 3;
	@%p7 bra 	$L__BB0_15;
	ld.shared.f32 	%f12, [%r6+16];
	ld.shared.f32 	%f13, [%r6];
	add.f32 	%f14, %f12, %f13;
	st.shared.f32 	[%r6], %f14;
$L__BB0_15:
	bar.sync 	0;
	setp.gt.u32 	%p8, %r3, 1;
	@%p8 bra 	$L__BB0_17;
	ld.shared.f32 	%f15, [%r6+8];
	ld.shared.f32 	%f16, [%r6];
	add.f32 	%f17, %f15, %f16;
	st.shared.f32 	[%r6], %f17;
$L__BB0_17:
	bar.sync 	0;
	setp.ne.s32 	%p9, %r3, 0;
	@%p9 bra 	$L__BB0_19;
	ld.shared.f32 	%f18, [%r6+4];
	ld.shared.f32 	%f19, [%r6];
	add.f32 	%f20, %f18, %f19;
	st.shared.f32 	[%r6], %f20;
	shl.b32 	%r23, %r4, 2;
	add.s32 	%r25, %r18, %r23;
	ld.shared.f32 	%f21, [%r25];
	mad.lo.s32 	%r26, %r8, %r2, %r1;
	cvta.to.global.u64 	%rd8, %rd2;
	mul.wide.u32 	%rd9, %r26, 4;
	add.s64 	%rd10, %rd8, %rd9;
	st.global.f32 	[%rd10], %f21;
$L__BB0_19:
	ret;

}
	// .globl	_Z25partialSumMeanDifferencesPfS_S_i
.visible .entry _Z25partialSumMeanDifferencesPfS_S_i(
	.param .u64 .ptr .align 1 _Z25partialSumMeanDifferencesPfS_S_i_param_0,
	.param .u64 .ptr .align 1 _Z25partialSumMeanDifferencesPfS_S_i_param_1,
	.param .u64 .ptr .align 1 _Z25partialSumMeanDifferencesPfS_S_i_param_2,
	.param .u32 _Z25partialSumMeanDifferencesPfS_S_i_param_3
)
{
	.reg .pred 	%p<28>;
	.reg .b32 	%r<49>;
	.reg .b32 	%f<152>;
	.reg .b64 	%rd<15>;
	// demoted variable
	.shared .align 4 .b8 _ZZ25partialSumMeanDifferencesPfS_S_iE10partialSum[8192];
	ld.param.u64 	%rd5, [_Z25partialSumMeanDifferencesPfS_S_i_param_0];
	ld.param.u64 	%rd3, [_Z25partialSumMeanDifferencesPfS_S_i_param_1];
	ld.param.u64 	%rd4, [_Z25partialSumMeanDifferencesPfS_S_i_param_2];
	ld.param.u32 	%r8, [_Z25partialSumMeanDifferencesPfS_S_i_param_3];
	cvta.to.global.u64 	%rd1, %rd5;
	mov.u32 	%r9, %ctaid.x;
	mov.u32 	%r10, %ntid.x;
	mov.u32 	%r11, %tid.x;
	mad.lo.s32 	%r1, %r9, %r10, %r11;
	mov.u32 	%r2, %ctaid.y;
	mov.u32 	%r12, %ntid.y;
	mov.u32 	%r3, %tid.y;
	mad.lo.s32 	%r13, %r2, %r12, %r3;
	shl.b32 	%r4, %r11, 6;
	max.u32 	%r14, %r13, %r1;
	setp.ge.u32 	%p1, %r14, %r8;
	@%p1 bra 	$L__BB1_29;
	shl.b32 	%r15, %r2, 6;
	cvta.to.global.u64 	%rd6, %rd4;
	add.s32 	%r5, %r15, %r3;
	setp.ge.u32 	%p2, %r5, %r8;
	mul.wide.u32 	%rd7, %r1, 4;
	add.s64 	%rd2, %rd6, %rd7;
	add.s32 	%r16, %r4, %r3;
	shl.b32 	%r17, %r16, 2;
	mov.u32 	%r18, _ZZ25partialSumMeanDifferencesPfS_S_iE10partialSum;
	add.s32 	%r6, %r18, %r17;
	@%p2 bra 	$L__BB1_8;
	mad.lo.s32 	%r20, %r5, 8000, %r1;
	mul.wide.u32 	%rd8, %r20, 4;
	add.s64 	%rd9, %rd1, %rd8;
	ld.global.f32 	%f14, [%rd9];
	ld.global.f32 	%f15, [%rd2];
	sub.f32 	%f1, %f14, %f15;
	abs.f32 	%f2, %f1;
	setp.eq.f32 	%p3, %f1, 0f3F800000;
	mov.f32 	%f150, 0f3F800000;
	@%p3 bra 	$L__BB1_7;
	setp.num.f32 	%p4, %f2, %f2;
	@%p4 bra 	$L__BB1_5;
	mov.f32 	%f71, 0f40000000;
	add.rn.f32 	%f150, %f1, %f71;
	bra.uni 	$L__BB1_7;
$L__BB1_5:
	setp.lt.f32 	%p5, %f2, 0f00800000;
	mul.f32 	%f16, %f2, 0f4B800000;
	selp.f32 	%f17, %f16, %f2, %p5;
	mov.b32 	%r21, %f17;
	add.s32 	%r22, %r21, -1060439283;
	and.b32  	%r23, %r22, -8388608;
	sub.s32 	%r24, %r21, %r23;
	mov.b32 	%f18, %r24;
	cvt.rn.f32.s32 	%f19, %r23;
	selp.f32 	%f20, 0fC1C00000, 0f00000000, %p5;
	fma.rn.f32 	%f21, %f19, 0f34000000, %f20;
	add.f32 	%f22, %f18, 0fBF800000;
	add.f32 	%f23, %f18, 0f3F800000;
	rcp.approx.ftz.f32 	%f24, %f23;
	add.f32 	%f25, %f22, %f22;
	mul.f32 	%f26, %f25, %f24;
	mul.f32 	%f27, %f26, %f26;
	neg.f32 	%f28, %f26;
	sub.f32 	%f29, %f22, %f26;
	add.f32 	%f30, %f29, %f29;
	fma.rn.f32 	%f31, %f28, %f22, %f30;
	mul.rn.f32 	%f32, %f24, %f31;
	fma.rn.f32 	%f33, %f27, 0f3A2C32E4, 0f3B52E7DB;
	fma.rn.f32 	%f34, %f33, %f27, 0f3C93BB73;
	fma.rn.f32 	%f35, %f34, %f27, 0f3DF6384F;
	mul.rn.f32 	%f36, %f35, %f27;
	fma.rn.f32 	%f37, %f26, 0f3FB8AA3B, %f21;
	mul.f32 	%f38, %f36, 0f40400000;
	sub.f32 	%f39, %f21, %f37;
	fma.rn.f32 	%f40, %f26, 0f3FB8AA3B, %f39;
	fma.rn.f32 	%f41, %f32, 0f3FB8AA3B, %f40;
	fma.rn.f32 	%f42, %f26, 0f32A55E34, %f41;
	fma.rn.f32 	%f43, %f38, %f32, %f42;
	fma.rn.f32 	%f44, %f36, %f26, %f43;
	add.rn.f32 	%f45, %f37, %f44;
	mov.f32 	%f46, 0f40000000;
	mul.rn.f32 	%f47, %f45, %f46;
	cvt.rni.f32.f32 	%f48, %f47;
	sub.f32 	%f49, %f47, %f48;
	neg.f32 	%f50, %f47;
	fma.rn.f32 	%f51, %f45, 0f40000000, %f50;
	neg.f32 	%f52, %f37;
	add.rn.f32 	%f53, %f45, %f52;
	neg.f32 	%f54, %f53;
	add.rn.f32 	%f55, %f44, %f54;
	fma.rn.f32 	%f56, %f55, 0f40000000, %f51;
	add.f32 	%f57, %f49, %f56;
	setp.gt.f32 	%p6, %f48, 0f00000000;
	selp.b32 	%r25, 0, -2097152000, %p6;
	setp.neu.f32 	%p7, %f1, 0f00000000;
	setp.neu.f32 	%p8, %f2, 0f7F800000;
	setp.lt.f32 	%p9, %f47, 0f00000000;
	selp.f32 	%f58, 0f00000000, 0f7F800000, %p9;
	abs.f32 	%f59, %f47;
	setp.gt.f32 	%p10, %f59, 0f43180000;
	cvt.rzi.s32.f32 	%r26, %f48;
	shl.b32 	%r27, %r26, 23;
	sub.s32 	%r28, %r27, %r25;
	mov.b32 	%f60, %r28;
	add.s32 	%r29, %r25, 2130706432;
	mov.b32 	%f61, %r29;
	fma.rn.f32 	%f62, %f57, 0f391FCB8E, 0f3AAF85ED;
	fma.rn.f32 	%f63, %f62, %f57, 0f3C1D9856;
	fma.rn.f32 	%f64, %f63, %f57, 0f3D6357BB;
	fma.rn.f32 	%f65, %f64, %f57, 0f3E75FDEC;
	fma.rn.f32 	%f66, %f65, %f57, 0f3F317218;
	fma.rn.f32 	%f67, %f66, %f57, 0f3F800000;
	mul.f32 	%f68, %f67, %f61;
	mul.f32 	%f69, %f68, %f60;
	selp.f32 	%f150, %f58, %f69, %p10;
	and.pred  	%p11, %p7, %p8;
	@%p11 bra 	$L__BB1_7;
	add.f32 	%f70, %f1, %f1;
	mov.b32 	%r30, %f70;
	and.b32  	%r31, %r30, 2147483647;
	mov.b32 	%f150, %r31;
$L__BB1_7:
	st.shared.f32 	[%r6], %f150;
	bra.uni 	$L__BB1_9;
$L__BB1_8:
	mov.b32 	%r19, 0;
	st.shared.u32 	[%r6], %r19;
$L__BB1_9:
	add.s32 	%r7, %r5, 32;
	setp.ge.u32 	%p12, %r7, %r8;
	@%p12 bra 	$L__BB1_16;
	mad.lo.s32 	%r33, %r7, 8000, %r1;
	mul.wide.u32 	%rd10, %r33, 4;
	add.s64 	%rd11, %rd1, %rd10;
	ld.global.f32 	%f73, [%rd11];
	ld.global.f32 	%f74, [%rd2];
	sub.f32 	%f7, %f73, %f74;
	abs.f32 	%f8, %f7;
	setp.eq.f32 	%p13, %f7, 0f3F800000;
	mov.f32 	%f151, 0f3F800000;
	@%p13 bra 	$L__BB1_15;
	setp.num.f32 	%p14, %f8, %f8;
	@%p14 bra 	$L__BB1_13;
	mov.f32 	%f130, 0f40000000;
	add.rn.f32 	%f151, %f7, %f130;
	bra.uni 	$L__BB1_15;
$L__BB1_13:
	setp.lt.f32 	%p15, %f8, 0f00800000;
	mul.f32 	%f75, %f8, 0f4B800000;
	selp.f32 	%f76, %f75, %f8, %p15;
	mov.b32 	%r34, %f76;
	add.s32 	%r35, %r34, -1060439283;
	and.b32  	%r36, %r35, -8388608;
	sub.s32 	%r37, %r34, %r36;
	mov.b32 	%f77, %r37;
	cvt.rn.f32.s32 	%f78, %r36;
	selp.f32 	%f79, 0fC1C00000, 0f00000000, %p15;
	fma.rn.f32 	%f80, %f78, 0f34000000, %f79;
	add.f32 	%f81, %f77, 0fBF800000;
	add.f32 	%f82, %f77, 0f3F800000;
	rcp.approx.ftz.f32 	%f83, %f82;
	add.f32 	%f84, %f81, %f81;
	mul.f32 	%f85, %f84, %f83;
	mul.f32 	%f86, %f85, %f85;
	neg.f32 	%f87, %f85;
	sub.f32 	%f88, %f81, %f85;
	add.f32 	%f89, %f88, %f88;
	fma.rn.f32 	%f90, %f87, %f81, %f89;
	mul.rn.f32 	%f91, %f83, %f90;
	fma.rn.f32 	%f92, %f86, 0f3A2C32E4, 0f3B52E7DB;
	fma.rn.f32 	%f93, %f92, %f86, 0f3C93BB73;
	fma.rn.f32 	%f94, %f93, %f86, 0f3DF6384F;
	mul.rn.f32 	%f95, %f94, %f86;
	fma.rn.f32 	%f96, %f85, 0f3FB8AA3B, %f80;
	mul.f32 	%f97, %f95, 0f40400000;
	sub.f32 	%f98, %f80, %f96;
	fma.rn.f32 	%f99, %f85, 0f3FB8AA3B, %f98;
	fma.rn.f32 	%f100, %f91, 0f3FB8AA3B, %f99;
	fma.rn.f32 	%f101, %f85, 0f32A55E34, %f100;
	fma.rn.f32 	%f102, %f97, %f91, %f101;
	fma.rn.f32 	%f103, %f95, %f85, %f102;
	add.rn.f32 	%f104, %f96, %f103;
	mov.f32 	%f105, 0f40000000;
	mul.rn.f32 	%f106, %f104, %f105;
	cvt.rni.f32.f32 	%f107, %f106;
	sub.f32 	%f108, %f106, %f107;
	neg.f32 	%f109, %f106;
	fma.rn.f32 	%f110, %f104, 0f40000000, %f109;
	neg.f32 	%f111, %f96;
	add.rn.f32 	%f112, %f104, %f111;
	neg.f32 	%f113, %f112;
	add.rn.f32 	%f114, %f103, %f113;
	fma.rn.f32 	%f115, %f114, 0f40000000, %f110;
	add.f32 	%f116, %f108, %f115;
	setp.gt.f32 	%p16, %f107, 0f00000000;
	selp.b32 	%r38, 0, -2097152000, %p16;
	setp.neu.f32 	%p17, %f7, 0f00000000;
	setp.neu.f32 	%p18, %f8, 0f7F800000;
	setp.lt.f32 	%p19, %f106, 0f00000000;
	selp.f32 	%f117, 0f00000000, 0f7F800000, %p19;
	abs.f32 	%f118, %f106;
	setp.gt.f32 	%p20, %f118, 0f43180000;
	cvt.rzi.s32.f32 	%r39, %f107;
	shl.b32 	%r40, %r39, 23;
	sub.s32 	%r41, %r40, %r38;
	mov.b32 	%f119, %r41;
	add.s32 	%r42, %r38, 2130706432;
	mov.b32 	%f120, %r42;
	fma.rn.f32 	%f121, %f116, 0f391FCB8E, 0f3AAF85ED;
	fma.rn.f32 	%f122, %f121, %f116, 0f3C1D9856;
	fma.rn.f32 	%f123, %f122, %f116, 0f3D6357BB;
	fma.rn.f32 	%f124, %f123, %f116, 0f3E75FDEC;
	fma.rn.f32 	%f125, %f124, %f116, 0f3F317218;
	fma.rn.f32 	%f126, %f125, %f116, 0f3F800000;
	mul.f32 	%f127, %f126, %f120;
	mul.f32 	%f128, %f127, %f119;
	selp.f32 	%f151, %f117, %f128, %p20;
	and.pred  	%p21, %p17, %p18;
	@%p21 bra 	$L__BB1_15;
	add.f32 	%f129, %f7, %f7;
	mov.b32 	%r43, %f129;
	and.b32  	%r44, %r43, 2147483647;
	mov.b32 	%f151, %r44;
$L__BB1_15:
	st.shared.f32 	[%r6+128], %f151;
	bra.uni 	$L__BB1_17;
$L__BB1_16:
	mov.b32 	%r32, 0;
	st.shared.u32 	[%r6+128], %r32;
$L__BB1_17:
	bar.sync 	0;
	setp.gt.u32 	%p22, %r3, 31;
	@%p22 bra 	$L__BB1_19;
	ld.shared.f32 	%f131, [%r6+128];
	ld.shared.f32 	%f132, [%r6];
	add.f32 	%f133, %f131, %f132;
	st.shared.f32 	[%r6], %f133;
$L__BB1_19:
	bar.sync 	0;
	setp.gt.u32 	%p23, %r3, 15;
	@%p23 bra 	$L__BB1_21;
	ld.shared.f32 	%f134, [%r6+64];
	ld.shared.f32 	%f135, [%r6];
	add.f32 	%f136, %f134, %f135;
	st.shared.f32 	[%r6], %f136;
$L__BB1_21:
	bar.sync 	0;
	setp.gt.u32 	%p24, %r3, 7;
	@%p24 bra 	$L__BB1_23;
	ld.shared.f32 	%f137, [%r6+32];
	ld.shared.f32 	%f138, [%r6];
	add.f32 	%f139, %f137, %f138;
	st.shared.f32 	[%r6], %f139;
$L__BB1_23:
	bar.sync 	0;
	setp.gt.u32 	%p25, %r3, 3;
	@%p25 bra 	$L__BB1_25;
	ld.shared.f32 	%f140, [%r6+16];
	ld.shared.f32 	%f141, [%r6];
	add.f32 	%f142, %f140, %f141;
	st.shared.f32 	[%r6], %f142;
$L__BB1_25:
	bar.sync 	0;
	setp.gt.u32 	%p26, %r3, 1;
	@%p26 bra 	$L__BB1_27;
	ld.shared.f32 	%f143, [%r6+8];
	ld.shared.f32 	%f144, [%r6];
	add.f32 	%f145, %f143, %f144;
	st.shared.f32 	[%r6], %f145;
$L__BB1_27:
	bar.sync 	0;
	setp.ne.s32 	%p27, %r3, 0;
	@%p27 bra 	$L__BB1_29;
	ld.shared.f32 	%f146, [%r6+4];
	ld.shared.f32 	%f147, [%r6];
	add.f32 	%f148, %f146, %f147;
	st.shared.f32 	[%r6], %f148;
	shl.b32 	%r45, %r4, 2;
	add.s32 	%r47, %r18, %r45;
	ld.shared.f32 	%f149, [%r47];
	mad.lo.s32 	%r48, %r8, %r2, %r1;
	cvta.to.global.u64 	%rd12, %rd3;
	mul.wide.u32 	%rd13, %r48, 4;
	add.s64 	%rd14, %rd12, %rd13;
	st.global.f32 	[%rd14], %f149;
$L__BB1_29:
	ret;

}
	// .globl	_Z9normalizePfS_S_S_i
.visible .entry _Z9normalizePfS_S_S_i(
	.param .u64 .ptr .align 1 _Z9normalizePfS_S_S_i_param_0,
	.param .u64 .ptr .align 1 _Z9normalizePfS_S_S_i_param_1,
	.param .u64 .ptr .align 1 _Z9normalizePfS_S_S_i_param_2,
	.param .u64 .ptr .align 1 _Z9normalizePfS_S_S_i_param_3,
	.param .u32 _Z9normalizePfS_S_S_i_param_4
)
{
	.reg .pred 	%p<3>;
	.reg .b32 	%r<14>;
	.reg .b32 	%f<6>;
	.reg .b64 	%rd<18>;

	ld.param.u64 	%rd2, [_Z9normalizePfS_S_S_i_param_0];
	ld.param.u64 	%rd5, [_Z9normalizePfS_S_S_i_param_1];
	ld.param.u64 	%rd3, [_Z9normalizePfS_S_S_i_param_2];
	ld.param.u64 	%rd4, [_Z9normalizePfS_S_S_i_param_3];
	ld.param.u32 	%r3, [_Z9normalizePfS_S_S_i_param_4];
	cvta.to.global.u64 	%rd1, %rd5;
	mov.u32 	%r4, %ctaid.x;
	mov.u32 	%r5, %ntid.x;
	mov.u32 	%r6, %tid.x;
	mad.lo.s32 	%r1, %r4, %r5, %r6;
	mov.u32 	%r7, %ctaid.y;
	mov.u32 	%r8, %ntid.y;
	mov.u32 	%r9, %tid.y;
	mad.lo.s32 	%r2, %r7, %r8, %r9;
	max.u32 	%r10, %r2, %r1;
	setp.ge.u32 	%p1, %r10, %r3;
	@%p1 bra 	$L__BB2_4;
	cvta.to.global.u64 	%rd6, %rd4;
	mul.wide.u32 	%rd7, %r1, 4;
	add.s64 	%rd8, %rd6, %rd7;
	ld.global.f32 	%f1, [%rd8];
	setp.neu.f32 	%p2, %f1, 0f00000000;
	@%p2 bra 	$L__BB2_3;
	mad.lo.s32 	%r12, %r2, 8000, %r1;
	mul.wide.u32 	%rd16, %r12, 4;
	add.s64 	%rd17, %rd1, %rd16;
	mov.b32 	%r13, 0;
	st.global.u32 	[%rd17], %r13;
	bra.uni 	$L__BB2_4;
$L__BB2_3:
	mad.lo.s32 	%r11, %r2, 8000, %r1;
	cvta.to.global.u64 	%rd9, %rd2;
	mul.wide.u32 	%rd10, %r11, 4;
	add.s64 	%rd11, %rd9, %rd10;
	ld.global.f32 	%f2, [%rd11];
	cvta.to.global.u64 	%rd12, %rd3;
	add.s64 	%rd14, %rd12, %rd7;
	ld.global.f32 	%f3, [%rd14];
	sub.f32 	%f4, %f2, %f3;
	div.rn.f32 	%f5, %f4, %f1;
	add.s64 	%rd15, %rd1, %rd10;
	st.global.f32 	[%rd15], %f5;
$L__BB2_4:
	ret;

}


// ===== COMPILED SASS (sm_100) =====

	.target	sm_100

	.elftype	@"ET_EXEC"


//--------------------- .note.nv.tkinfo           --------------------------
	.section	.note.nv.tkinfo,"",@"SHT_NOTE"
	.sectionflags	@"SHF_NOTE_NV_TKINFO"
	.tkinfo
        /*0018*/ 	.word	0x00000002
        /*0030*/ 	.string	""
        /*0030*/ 	.string	"ptxas"
        /*0030*/ 	.string	"Cuda compilation tools, release 13.0, V13.0.88"
        /*0030*/ 	.string	"Build cuda_13.0.r13.0/compiler.36424714_0"
        /*0030*/ 	.string	"-arch sm_100 -m 64 "



//--------------------- .note.nv.cuinfo           --------------------------
	.section	.note.nv.cuinfo,"",@"SHT_NOTE"
	.sectionflags	@"SHF_NOTE_NV_CUINFO"
        /*0018*/ 	.short	0x0002
        /*001a*/ 	.short	0x0064
        /*001c*/ 	.short	0x0082
	.zero		2


//--------------------- .nv.info                  --------------------------
	.section	.nv.info,"",@"SHT_CUDA_INFO"
	.align	4


	//----- nvinfo : EIATTR_REGCOUNT
	.align		4
        /*0000*/ 	.byte	0x04, 0x2f
        /*0002*/ 	.short	(.L_1 - .L_0)
	.align		4
.L_0:
        /*0004*/ 	.word	index@(_Z10partialSumPfS_i)
        /*0008*/ 	.word	0x0000000e


	//----- nvinfo : EIATTR_FRAME_SIZE
	.align		4
.L_1:
        /*000c*/ 	.byte	0x04, 0x11
        /*000e*/ 	.short	(.L_3 - .L_2)
	.align		4
.L_2:
        /*0010*/ 	.word	index@(_Z10partialSumPfS_i)
        /*0014*/ 	.word	0x00000000


	//----- nvinfo : EIATTR_REGCOUNT
	.align		4
.L_3:
        /*0018*/ 	.byte	0x04, 0x2f
        /*001a*/ 	.short	(.L_5 - .L_4)
	.align		4
.L_4:
        /*001c*/ 	.word	index@(_Z25partialSumMeanDifferencesPfS_S_i)
        /*0020*/ 	.word	0x00000014


	//----- nvinfo : EIATTR_FRAME_SIZE
	.align		4
.L_5:
        /*0024*/ 	.byte	0x04, 0x11
        /*0026*/ 	.short	(.L_7 - .L_6)
	.align		4
.L_6:
        /*0028*/ 	.word	index@(_Z25partialSumMeanDifferencesPfS_S_i)
        /*002c*/ 	.word	0x00000000


	//----- nvinfo : EIATTR_REGCOUNT
	.align		4
.L_7:
        /*0030*/ 	.byte	0x04, 0x2f
        /*0032*/ 	.short	(.L_9 - .L_8)
	.align		4
.L_8:
        /*0034*/ 	.word	index@(_Z9normalizePfS_S_S_i)
        /*0038*/ 	.word	0x00000010


	//----- nvinfo : EIATTR_FRAME_SIZE
	.align		4
.L_9:
        /*003c*/ 	.byte	0x04, 0x11
        /*003e*/ 	.short	(.L_11 - .L_10)
	.align		4
.L_10:
        /*0040*/ 	.word	index@($__internal_0_$__cuda_sm3x_div_rn_noftz_f32_slowpath)
        /*0044*/ 	.word	0x00000000


	//----- nvinfo : EIATTR_FRAME_SIZE
	.align		4
.L_11:
        /*0048*/ 	.byte	0x04, 0x11
        /*004a*/ 	.short	(.L_13 - .L_12)
	.align		4
.L_12:
        /*004c*/ 	.word	index@(_Z9normalizePfS_S_S_i)
        /*0050*/ 	.word	0x00000000


	//----- nvinfo : EIATTR_MIN_STACK_SIZE
	.align		4
.L_13:
        /*0054*/ 	.byte	0x04, 0x12
        /*0056*/ 	.short	(.L_15 - .L_14)
	.align		4
.L_14:
        /*0058*/ 	.word	index@(_Z9normalizePfS_S_S_i)
        /*005c*/ 	.word	0x00000000


	//----- nvinfo : EIATTR_MIN_STACK_SIZE
	.align		4
.L_15:
        /*0060*/ 	.byte	0x04, 0x12
        /*0062*/ 	.short	(.L_17 - .L_16)
	.align		4
.L_16:
        /*0064*/ 	.word	index@(_Z25partialSumMeanDifferencesPfS_S_i)
        /*0068*/ 	.word	0x00000000


	//----- nvinfo : EIATTR_MIN_STACK_SIZE
	.align		4
.L_17:
        /*006c*/ 	.byte	0x04, 0x12
        /*006e*/ 	.short	(.L_19 - .L_18)
	.align		4
.L_18:
        /*0070*/ 	.word	index@(_Z10partialSumPfS_i)
        /*0074*/ 	.word	0x00000000
.L_19:


//--------------------- .nv.compat                --------------------------
	.section	.nv.compat,"",@"SHT_CUDA_COMPAT_INFO"
	.align	4
        /*0000*/ 	.byte	0x02, 0x09, 0x00, 0x00, 0x02, 0x02, 0x01, 0x00, 0x02, 0x05, 0x05, 0x00, 0x03, 0x07, 0x01, 0x01
        /*0010*/ 	.byte	0x02, 0x03, 0x00, 0x00, 0x02, 0x06, 0x01, 0x00, 0x04, 0x0b, 0x08, 0x00, 0x01, 0x00, 0x00, 0x00
        /*0020*/ 	.byte	0x00, 0x00, 0x00, 0x00


//--------------------- .nv.info._Z9normalizePfS_S_S_i --------------------------
	.section	.nv.info._Z9normalizePfS_S_S_i,"",@"SHT_CUDA_INFO"
	.sectionflags	@""
	.align	4


	//----- nvinfo : EIATTR_CUDA_API_VERSION
	.align		4
        /*0000*/ 	.byte	0x04, 0x37
        /*0002*/ 	.short	(.L_21 - .L_20)
.L_20:
        /*0004*/ 	.word	0x00000082


	//----- nvinfo : EIATTR_KPARAM_INFO
	.align		4
.L_21:
        /*0008*/ 	.byte	0x04, 0x17
        /*000a*/ 	.short	(.L_23 - .L_22)
.L_22:
        /*000c*/ 	.word	0x00000000
        /*0010*/ 	.short	0x0004
        /*0012*/ 	.short	0x0020
        /*0014*/ 	.byte	0x00, 0xf0, 0x11, 0x00


	//----- nvinfo : EIATTR_KPARAM_INFO
	.align		4
.L_23:
        /*0018*/ 	.byte	0x04, 0x17
        /*001a*/ 	.short	(.L_25 - .L_24)
.L_24:
        /*001c*/ 	.word	0x00000000
        /*0020*/ 	.short	0x0003
        /*0022*/ 	.short	0x0018
        /*0024*/ 	.byte	0x00, 0xf5, 0x21, 0x00


	//----- nvinfo : EIATTR_KPARAM_INFO
	.align		4
.L_25:
        /*0028*/ 	.byte	0x04, 0x17
        /*002a*/ 	.short	(.L_27 - .L_26)
.L_26:
        /*002c*/ 	.word	0x00000000
        /*0030*/ 	.short	0x0002
        /*0032*/ 	.short	0x0010
        /*0034*/ 	.byte	0x00, 0xf5, 0x21, 0x00


	//----- nvinfo : EIATTR_KPARAM_INFO
	.align		4
.L_27:
        /*0038*/ 	.byte	0x04, 0x17
        /*003a*/ 	.short	(.L_29 - .L_28)
.L_28:
        /*003c*/ 	.word	0x00000000
        /*0040*/ 	.short	0x0001
        /*0042*/ 	.short	0x0008
        /*0044*/ 	.byte	0x00, 0xf5, 0x21, 0x00


	//----- nvinfo : EIATTR_KPARAM_INFO
	.align		4
.L_29:
        /*0048*/ 	.byte	0x04, 0x17
        /*004a*/ 	.short	(.L_31 - .L_30)
.L_30:
        /*004c*/ 	.word	0x00000000
        /*0050*/ 	.short	0x0000
        /*0052*/ 	.short	0x0000
        /*0054*/ 	.byte	0x00, 0xf5, 0x21, 0x00


	//----- nvinfo : EIATTR_SPARSE_MMA_MASK
	.align		4
.L_31:
        /*0058*/ 	.byte	0x03, 0x50
        /*005a*/ 	.short	0x0000


	//----- nvinfo : EIATTR_MAXREG_COUNT
	.align		4
        /*005c*/ 	.byte	0x03, 0x1b
        /*005e*/ 	.short	0x00ff


	//----- nvinfo : EIATTR_MERCURY_ISA_VERSION
	.align		4
        /*0060*/ 	.byte	0x03, 0x5f
        /*0062*/ 	.short	0x0101


	//----- nvinfo : EIATTR_VRC_CTA_INIT_COUNT
	.align		4
        /*0064*/ 	.byte	0x02, 0x4a
	.zero		1
	.zero		1


	//----- nvinfo : EIATTR_EXIT_INSTR_OFFSETS
	.align		4
        /*0068*/ 	.byte	0x04, 0x1c
        /*006a*/ 	.short	(.L_33 - .L_32)


	//   ....[0]....
.L_32:
        /*006c*/ 	.word	0x000000c0


	//   ....[1]....
        /*0070*/ 	.word	0x00000160


	//   ....[2]....
        /*0074*/ 	.word	0x000002f0


	//----- nvinfo : EIATTR_CRS_STACK_SIZE
	.align		4
.L_33:
        /*0078*/ 	.byte	0x04, 0x1e
        /*007a*/ 	.short	(.L_35 - .L_34)
.L_34:
        /*007c*/ 	.word	0x00000000


	//----- nvinfo : EIATTR_CBANK_PARAM_SIZE
	.align		4
.L_35:
        /*0080*/ 	.byte	0x03, 0x19
        /*0082*/ 	.short	0x0024


	//----- nvinfo : EIATTR_PARAM_CBANK
	.align		4
        /*0084*/ 	.byte	0x04, 0x0a
        /*0086*/ 	.short	(.L_37 - .L_36)
	.align		4
.L_36:
        /*0088*/ 	.word	index@(.nv.constant0._Z9normalizePfS_S_S_i)
        /*008c*/ 	.short	0x0380
        /*008e*/ 	.short	0x0024


	//----- nvinfo : EIATTR_SW_WAR
	.align		4
.L_37:
        /*0090*/ 	.byte	0x04, 0x36
        /*0092*/ 	.short	(.L_39 - .L_38)
.L_38:
        /*0094*/ 	.word	0x00000008
.L_39:


//--------------------- .nv.info._Z25partialSumMeanDifferencesPfS_S_i --------------------------
	.section	.nv.info._Z25partialSumMeanDifferencesPfS_S_i,"",@"SHT_CUDA_INFO"
	.sectionflags	@""
	.align	4


	//----- nvinfo : EIATTR_CUDA_API_VERSION
	.align		4
        /*0000*/ 	.byte	0x04, 0x37
        /*0002*/ 	.short	(.L_41 - .L_40)
.L_40:
        /*0004*/ 	.word	0x00000082


	//----- nvinfo : EIATTR_KPARAM_INFO
	.align		4
.L_41:
        /*0008*/ 	.byte	0x04, 0x17
        /*000a*/ 	.short	(.L_43 - .L_42)
.L_42:
        /*000c*/ 	.word	0x00000000
        /*0010*/ 	.short	0x0003
        /*0012*/ 	.short	0x0018
        /*0014*/ 	.byte	0x00, 0xf0, 0x11, 0x00


	//----- nvinfo : EIATTR_KPARAM_INFO
	.align		4
.L_43:
        /*0018*/ 	.byte	0x04, 0x17
        /*001a*/ 	.short	(.L_45 - .L_44)
.L_44:
        /*001c*/ 	.word	0x00000000
        /*0020*/ 	.short	0x0002
        /*0022*/ 	.short	0x0010
        /*0024*/ 	.byte	0x00, 0xf5, 0x21, 0x00


	//----- nvinfo : EIATTR_KPARAM_INFO
	.align		4
.L_45:
        /*0028*/ 	.byte	0x04, 0x17
        /*002a*/ 	.short	(.L_47 - .L_46)
.L_46:
        /*002c*/ 	.word	0x00000000
        /*0030*/ 	.short	0x0001
        /*0032*/ 	.short	0x0008
        /*0034*/ 	.byte	0x00, 0xf5, 0x21, 0x00


	//----- nvinfo : EIATTR_KPARAM_INFO
	.align		4
.L_47:
        /*0038*/ 	.byte	0x04, 0x17
        /*003a*/ 	.short	(.L_49 - .L_48)
.L_48:
        /*003c*/ 	.word	0x00000000
        /*0040*/ 	.short	0x0000
        /*0042*/ 	.short	0x0000
        /*0044*/ 	.byte	0x00, 0xf5, 0x21, 0x00


	//----- nvinfo : EIATTR_SPARSE_MMA_MASK
	.align		4
.L_49:
        /*0048*/ 	.byte	0x03, 0x50
        /*004a*/ 	.short	0x0000


	//----- nvinfo : EIATTR_MAXREG_COUNT
	.align		4
        /*004c*/ 	.byte	0x03, 0x1b
        /*004e*/ 	.short	0x00ff


	//----- nvinfo : EIATTR_NUM_BARRIERS
	.align		4
        /*0050*/ 	.byte	0x02, 0x4c
        /*0052*/ 	.byte	0x01
	.zero		1


	//----- nvinfo : EIATTR_MERCURY_ISA_VERSION
	.align		4
        /*0054*/ 	.byte	0x03, 0x5f
        /*0056*/ 	.short	0x0101


	//----- nvinfo : EIATTR_VRC_CTA_INIT_COUNT
	.align		4
        /*0058*/ 	.byte	0x02, 0x4a
	.zero		1
	.zero		1


	//----- nvinfo : EIATTR_EXIT_INSTR_OFFSETS
	.align		4
        /*005c*/ 	.byte	0x04, 0x1c
        /*005e*/ 	.short	(.L_51 - .L_50)


	//   ....[0]....
.L_50:
        /*0060*/ 	.word	0x000000c0


	//   ....[1]....
        /*0064*/ 	.word	0x00000dd0


	//   ....[2]....
        /*0068*/ 	.word	0x00000e80


	//----- nvinfo : EIATTR_CRS_STACK_SIZE
	.align		4
.L_51:
        /*006c*/ 	.byte	0x04, 0x1e
        /*006e*/ 	.short	(.L_53 - .L_52)
.L_52:
        /*0070*/ 	.word	0x00000000


	//----- nvinfo : EIATTR_CBANK_PARAM_SIZE
	.align		4
.L_53:
        /*0074*/ 	.byte	0x03, 0x19
        /*0076*/ 	.short	0x001c


	//----- nvinfo : EIATTR_PARAM_CBANK
	.align		4
        /*0078*/ 	.byte	0x04, 0x0a
        /*007a*/ 	.short	(.L_55 - .L_54)
	.align		4
.L_54:
        /*007c*/ 	.word	index@(.nv.constant0._Z25partialSumMeanDifferencesPfS_S_i)
        /*0080*/ 	.short	0x0380
        /*0082*/ 	.short	0x001c


	//----- nvinfo : EIATTR_SW_WAR
	.align		4
.L_55:
        /*0084*/ 	.byte	0x04, 0x36
        /*0086*/ 	.short	(.L_57 - .L_56)
.L_56:
        /*0088*/ 	.word	0x00000008
.L_57:


//--------------------- .nv.info._Z10partialSumPfS_i --------------------------
	.section	.nv.info._Z10partialSumPfS_i,"",@"SHT_CUDA_INFO"
	.sectionflags	@""
	.align	4


	//----- nvinfo : EIATTR_CUDA_API_VERSION
	.align		4
        /*0000*/ 	.byte	0x04, 0x37
        /*0002*/ 	.short	(.L_59 - .L_58)
.L_58:
        /*0004*/ 	.word	0x00000082


	//----- nvinfo : EIATTR_KPARAM_INFO
	.align		4
.L_59:
        /*0008*/ 	.byte	0x04, 0x17
        /*000a*/ 	.short	(.L_61 - .L_60)
.L_60:
        /*000c*/ 	.word	0x00000000
        /*0010*/ 	.short	0x0002
        /*0012*/ 	.short	0x0010
        /*0014*/ 	.byte	0x00, 0xf0, 0x11, 0x00


	//----- nvinfo : EIATTR_KPARAM_INFO
	.align		4
.L_61:
        /*0018*/ 	.byte	0x04, 0x17
        /*001a*/ 	.short	(.L_63 - .L_62)
.L_62:
        /*001c*/ 	.word	0x00000000
        /*0020*/ 	.short	0x0001
        /*0022*/ 	.short	0x0008
        /*0024*/ 	.byte	0x00, 0xf5, 0x21, 0x00


	//----- nvinfo : EIATTR_KPARAM_INFO
	.align		4
.L_63:
        /*0028*/ 	.byte	0x04, 0x17
        /*002a*/ 	.short	(.L_65 - .L_64)
.L_64:
        /*002c*/ 	.word	0x00000000
        /*0030*/ 	.short	0x0000
        /*0032*/ 	.short	0x0000
        /*0034*/ 	.byte	0x00, 0xf5, 0x21, 0x00


	//----- nvinfo : EIATTR_SPARSE_MMA_MASK
	.align		4
.L_65:
        /*0038*/ 	.byte	0x03, 0x50
        /*003a*/ 	.short	0x0000


	//----- nvinfo : EIATTR_MAXREG_COUNT
	.align		4
        /*003c*/ 	.byte	0x03, 0x1b
        /*003e*/ 	.short	0x00ff


	//----- nvinfo : EIATTR_NUM_BARRIERS
	.align		4
        /*0040*/ 	.byte	0x02, 0x4c
        /*0042*/ 	.byte	0x01
	.zero		1


	//----- nvinfo : EIATTR_MERCURY_ISA_VERSION
	.align		4
        /*0044*/ 	.byte	0x03, 0x5f
        /*0046*/ 	.short	0x0101


	//----- nvinfo : EIATTR_VRC_CTA_INIT_COUNT
	.align		4
        /*0048*/ 	.byte	0x02, 0x4a
	.zero		1
	.zero		1


	//----- nvinfo : EIATTR_EXIT_INSTR_OFFSETS
	.align		4
        /*004c*/ 	.byte	0x04, 0x1c
        /*004e*/ 	.short	(.L_67 - .L_66)


	//   ....[0]....
.L_66:
        /*0050*/ 	.word	0x000000c0


	//   ....[1]....
        /*0054*/ 	.word	0x00000470


	//   ....[2]....
        /*0058*/ 	.word	0x00000520


	//----- nvinfo : EIATTR_CRS_STACK_SIZE
	.align		4
.L_67:
        /*005c*/ 	.byte	0x04, 0x1e
        /*005e*/ 	.short	(.L_69 - .L_68)
.L_68:
        /*0060*/ 	.word	0x00000000


	//----- nvinfo : EIATTR_CBANK_PARAM_SIZE
	.align		4
.L_69:
        /*0064*/ 	.byte	0x03, 0x19
        /*0066*/ 	.short	0x0014


	//----- nvinfo : EIATTR_PARAM_CBANK
	.align		4
        /*0068*/ 	.byte	0x04, 0x0a
        /*006a*/ 	.short	(.L_71 - .L_70)
	.align		4
.L_70:
        /*006c*/ 	.word	index@(.nv.constant0._Z10partialSumPfS_i)
        /*0070*/ 	.short	0x0380
        /*0072*/ 	.short	0x0014


	//----- nvinfo : EIATTR_SW_WAR
	.align		4
.L_71:
        /*0074*/ 	.byte	0x04, 0x36
        /*0076*/ 	.short	(.L_73 - .L_72)
.L_72:
        /*0078*/ 	.word	0x00000008
.L_73:


//--------------------- .nv.callgraph             --------------------------
	.section	.nv.callgraph,"",@"SHT_CUDA_CALLGRAPH"
	.align	4
	.sectionentsize	8
	.align		4
        /*0000*/ 	.word	0x00000000
	.align		4
        /*0004*/ 	.word	0xffffffff
	.align		4
        /*0008*/ 	.word	0x00000000
	.align		4
        /*000c*/ 	.word	0xfffffffe
	.align		4
        /*0010*/ 	.word	0x00000000
	.align		4
        /*0014*/ 	.word	0xfffffffd
	.align		4
        /*0018*/ 	.word	0x00000000
	.align		4
        /*001c*/ 	.word	0xfffffffc


//--------------------- .text._Z9normalizePfS_S_S_i --------------------------
	.section	.text._Z9normalizePfS_S_S_i,"ax",@progbits
	.align	128
        .global         _Z9normalizePfS_S_S_i
        .type           _Z9normalizePfS_S_S_i,@function
        .size           _Z9normalizePfS_S_S_i,(.L_x_29 - _Z9normalizePfS_S_S_i)
        .other          _Z9normalizePfS_S_S_i,@"STO_CUDA_ENTRY STV_DEFAULT"
_Z9normalizePfS_S_S_i:
.text._Z9normalizePfS_S_S_i:
[----:B------:R-:W-:Y:S01]  /*0000*/  LDC R1, c[0x0][0x37c] ;  /* 0x0000df00ff017b82 */ /* 0x000fe20000000800 */
[----:B------:R-:W0:Y:S07]  /*0010*/  S2R R0, SR_TID.X ;  /* 0x0000000000007919 */ /* 0x000e2e0000002100 */
[----:B------:R-:W0:Y:S01]  /*0020*/  S2UR UR4, SR_CTAID.X ;  /* 0x00000000000479c3 */ /* 0x000e220000002500 */
[----:B------:R-:W1:Y:S01]  /*0030*/  LDCU UR6, c[0x0][0x3a0] ;  /* 0x00007400ff0677ac */ /* 0x000e620008000800 */
[----:B------:R-:W2:Y:S06]  /*0040*/  S2R R3, SR_TID.Y ;  /* 0x0000000000037919 */ /* 0x000eac0000002200 */
[----:B------:R-:W0:Y:S08]  /*0050*/  LDC R9, c[0x0][0x360] ;  /* 0x0000d800ff097b82 */ /* 0x000e300000000800 */
[----:B------:R-:W2:Y:S08]  /*0060*/  S2UR UR5, SR_CTAID.Y ;  /* 0x00000000000579c3 */ /* 0x000eb00000002600 */
[----:B------:R-:W2:Y:S01]  /*0070*/  LDC R2, c[0x0][0x364] ;  /* 0x0000d900ff027b82 */ /* 0x000ea20000000800 */
[----:B0-----:R-:W-:-:S02]  /*0080*/  IMAD R9, R9, UR4, R0 ;  /* 0x0000000409097c24 */ /* 0x001fc4000f8e0200 */
[----:B--2---:R-:W-:-:S05]  /*0090*/  IMAD R0, R2, UR5, R3 ;  /* 0x0000000502007c24 */ /* 0x004fca000f8e0203 */
[----:B------:R-:W-:-:S04]  /*00a0*/  VIMNMX.U32 R2, PT, PT, R9, R0, !PT ;  /* 0x0000000009027248 */ /* 0x000fc80007fe0000 */
[----:B-1----:R-:W-:-:S13]  /*00b0*/  ISETP.GE.U32.AND P0, PT, R2, UR6, PT ;  /* 0x0000000602007c0c */ /* 0x002fda000bf06070 */
[----:B------:R-:W-:Y:S05]  /*00c0*/  @P0 EXIT ;  /* 0x000000000000094d */ /* 0x000fea0003800000 */
[----:B------:R-:W0:Y:S01]  /*00d0*/  LDC.64 R2, c[0x0][0x398] ;  /* 0x0000e600ff027b82 */ /* 0x000e220000000a00 */
[----:B------:R-:W1:Y:S01]  /*00e0*/  LDCU.64 UR4, c[0x0][0x358] ;  /* 0x00006b00ff0477ac */ /* 0x000e620008000a00 */
[----:B0-----:R-:W-:-:S06]  /*00f0*/  IMAD.WIDE.U32 R2, R9, 0x4, R2 ;  /* 0x0000000409027825 */ /* 0x001fcc00078e0002 */
[----:B-1----:R-:W2:Y:S02]  /*0100*/  LDG.E R3, desc[UR4][R2.64] ;  /* 0x0000000402037981 */ /* 0x002ea4000c1e1900 */
[----:B--2---:R-:W-:-:S13]  /*0110*/  FSETP.NEU.AND P0, PT, R3, RZ, PT ;  /* 0x000000ff0300720b */ /* 0x004fda0003f0d000 */
[----:B------:R-:W0:Y:S01]  /*0120*/  @!P0 LDC.64 R4, c[0x0][0x388] ;  /* 0x0000e200ff048b82 */ /* 0x000e220000000a00 */
[----:B------:R-:W-:-:S04]  /*0130*/  @!P0 IMAD R7, R0, 0x1f40, R9 ;  /* 0x00001f4000078824 */ /* 0x000fc800078e0209 */
[----:B0-----:R-:W-:-:S05]  /*0140*/  @!P0 IMAD.WIDE.U32 R4, R7, 0x4, R4 ;  /* 0x0000000407048825 */ /* 0x001fca00078e0004 */
[----:B------:R0:W-:Y:S01]  /*0150*/  @!P0 STG.E desc[UR4][R4.64], RZ ;  /* 0x000000ff04008986 */ /* 0x0001e2000c101904 */
[----:B------:R-:W-:Y:S05]  /*0160*/  @!P0 EXIT ;  /* 0x000000000000894d */ /* 0x000fea0003800000 */
[----:B------:R-:W1:Y:S01]  /*0170*/  LDC.64 R6, c[0x0][0x390] ;  /* 0x0000e400ff067b82 */ /* 0x000e620000000a00 */
[----:B------:R-:W-:-:S07]  /*0180*/  IMAD R2, R0, 0x1f40, R9 ;  /* 0x00001f4000027824 */ /* 0x000fce00078e0209 */
[----:B0-----:R-:W0:Y:S01]  /*0190*/  LDC.64 R4, c[0x0][0x380] ;  /* 0x0000e000ff047b82 */ /* 0x001e220000000a00 */
[----:B-1----:R-:W-:-:S06]  /*01a0*/  IMAD.WIDE.U32 R6, R9, 0x4, R6 ;  /* 0x0000000409067825 */ /* 0x002fcc00078e0006 */
[----:B------:R-:W2:Y:S01]  /*01b0*/  LDG.E R7, desc[UR4][R6.64] ;  /* 0x0000000406077981 */ /* 0x000ea2000c1e1900 */
[----:B0-----:R-:W-:-:S05]  /*01c0*/  IMAD.WIDE.U32 R4, R2, 0x4, R4 ;  /* 0x0000000402047825 */ /* 0x001fca00078e0004 */
[----:B------:R-:W2:Y:S01]  /*01d0*/  LDG.E R0, desc[UR4][R4.64] ;  /* 0x0000000404007981 */ /* 0x000ea2000c1e1900 */
[----:B------:R-:W0:Y:S01]  /*01e0*/  MUFU.RCP R8, R3 ;  /* 0x0000000300087308 */ /* 0x000e220000001000 */
[----:B------:R-:W-:Y:S01]  /*01f0*/  BSSY.RECONVERGENT B0, `(.L_x_0) ;  /* 0x000000c000007945 */ /* 0x000fe20003800200 */
[----:B0-----:R-:W-:-:S04]  /*0200*/  FFMA R9, -R3, R8, 1 ;  /* 0x3f80000003097423 */ /* 0x001fc80000000108 */
[----:B------:R-:W-:Y:S01]  /*0210*/  FFMA R9, R8, R9, R8 ;  /* 0x0000000908097223 */ /* 0x000fe20000000008 */
[----:B--2---:R-:W-:-:S04]  /*0220*/  FADD R0, R0, -R7 ;  /* 0x8000000700007221 */ /* 0x004fc80000000000 */
[----:B------:R-:W0:Y:S01]  /*0230*/  FCHK P0, R0, R3 ;  /* 0x0000000300007302 */ /* 0x000e220000000000 */
[----:B------:R-:W-:-:S04]  /*0240*/  FFMA R8, R0, R9, RZ ;  /* 0x0000000900087223 */ /* 0x000fc800000000ff */
[----:B------:R-:W-:-:S04]  /*0250*/  FFMA R10, -R3, R8, R0 ;  /* 0x00000008030a7223 */ /* 0x000fc80000000100 */
[----:B------:R-:W-:Y:S01]  /*0260*/  FFMA R9, R9, R10, R8 ;  /* 0x0000000a09097223 */ /* 0x000fe20000000008 */
[----:B0-----:R-:W-:Y:S06]  /*0270*/  @!P0 BRA `(.L_x_1) ;  /* 0x00000000000c8947 */ /* 0x001fec0003800000 */
[----:B------:R-:W-:-:S07]  /*0280*/  MOV R4, 0x2a0 ;  /* 0x000002a000047802 */ /* 0x000fce0000000f00 */
[----:B------:R-:W-:Y:S05]  /*0290*/  CALL.REL.NOINC `($__internal_0_$__cuda_sm3x_div_rn_noftz_f32_slowpath) ;  /* 0x0000000000187944 */ /* 0x000fea0003c00000 */
[----:B------:R-:W-:-:S07]  /*02a0*/  IMAD.MOV.U32 R9, RZ, RZ, R0 ;  /* 0x000000ffff097224 */ /* 0x000fce00078e0000 */
.L_x_1:
[----:B------:R-:W-:Y:S05]  /*02b0*/  BSYNC.RECONVERGENT B0 ;  /* 0x0000000000007941 */ /* 0x000fea0003800200 */
.L_x_0:
[----:B------:R-:W0:Y:S02]  /*02c0*/  LDC.64 R4, c[0x0][0x388] ;  /* 0x0000e200ff047b82 */ /* 0x000e240000000a00 */
[----:B0-----:R-:W-:-:S05]  /*02d0*/  IMAD.WIDE.U32 R4, R2, 0x4, R4 ;  /* 0x0000000402047825 */ /* 0x001fca00078e0004 */
[----:B------:R-:W-:Y:S01]  /*02e0*/  STG.E desc[UR4][R4.64], R9 ;  /* 0x0000000904007986 */ /* 0x000fe2000c101904 */
[----:B------:R-:W-:Y:S05]  /*02f0*/  EXIT ;  /* 0x000000000000794d */ /* 0x000fea0003800000 */
        .weak           $__internal_0_$__cuda_sm3x_div_rn_noftz_f32_slowpath
        .type           $__internal_0_$__cuda_sm3x_div_rn_noftz_f32_slowpath,@function
        .size           $__internal_0_$__cuda_sm3x_div_rn_noftz_f32_slowpath,(.L_x_29 - $__internal_0_$__cuda_sm3x_div_rn_noftz_f32_slowpath)
$__internal_0_$__cuda_sm3x_div_rn_noftz_f32_slowpath:
[--C-:B------:R-:W-:Y:S01]  /*0300*/  SHF.R.U32.HI R6, RZ, 0x17, R3.reuse ;  /* 0x00000017ff067819 */ /* 0x100fe20000011603 */
[----:B------:R-:W-:Y:S01]  /*0310*/  BSSY.RECONVERGENT B1, `(.L_x_2) ;  /* 0x0000064000017945 */ /* 0x000fe20003800200 */
[--C-:B------:R-:W-:Y:S01]  /*0320*/  SHF.R.U32.HI R5, RZ, 0x17, R0.reuse ;  /* 0x00000017ff057819 */ /* 0x100fe20000011600 */
[----:B------:R-:W-:Y:S01]  /*0330*/  IMAD.MOV.U32 R7, RZ, RZ, R0 ;  /* 0x000000ffff077224 */ /* 0x000fe200078e0000 */
[----:B------:R-:W-:Y:S01]  /*0340*/  LOP3.LUT R6, R6, 0xff, RZ, 0xc0, !PT ;  /* 0x000000ff06067812 */ /* 0x000fe200078ec0ff */
[----:B------:R-:W-:Y:S01]  /*0350*/  IMAD.MOV.U32 R8, RZ, RZ, R3 ;  /* 0x000000ffff087224 */ /* 0x000fe200078e0003 */
[----:B------:R-:W-:-:S03]  /*0360*/  LOP3.LUT R5, R5, 0xff, RZ, 0xc0, !PT ;  /* 0x000000ff05057812 */ /* 0x000fc600078ec0ff */
[----:B------:R-:W-:Y:S02]  /*0370*/  VIADD R11, R6, 0xffffffff ;  /* 0xffffffff060b7836 */ /* 0x000fe40000000000 */
[----:B------:R-:W-:-:S03]  /*0380*/  VIADD R10, R5, 0xffffffff ;  /* 0xffffffff050a7836 */ /* 0x000fc60000000000 */
[----:B------:R-:W-:-:S04]  /*0390*/  ISETP.GT.U32.AND P0, PT, R11, 0xfd, PT ;  /* 0x000000fd0b00780c */ /* 0x000fc80003f04070 */
[----:B------:R-:W-:-:S13]  /*03a0*/  ISETP.GT.U32.OR P0, PT, R10, 0xfd, P0 ;  /* 0x000000fd0a00780c */ /* 0x000fda0000704470 */
[----:B------:R-:W-:Y:S01]  /*03b0*/  @!P0 IMAD.MOV.U32 R9, RZ, RZ, RZ ;  /* 0x000000ffff098224 */ /* 0x000fe200078e00ff */
[----:B------:R-:W-:Y:S06]  /*03c0*/  @!P0 BRA `(.L_x_3) ;  /* 0x00000000005c8947 */ /* 0x000fec0003800000 */
[----:B------:R-:W-:Y:S02]  /*03d0*/  FSETP.GTU.FTZ.AND P0, PT, |R0|, +INF , PT ;  /* 0x7f8000000000780b */ /* 0x000fe40003f1c200 */
[----:B------:R-:W-:-:S04]  /*03e0*/  FSETP.GTU.FTZ.AND P1, PT, |R3|, +INF , PT ;  /* 0x7f8000000300780b */ /* 0x000fc80003f3c200 */
[----:B------:R-:W-:-:S13]  /*03f0*/  PLOP3.LUT P0, PT, P0, P1, PT, 0xf8, 0x8f ;  /* 0x00000000008f781c */ /* 0x000fda0000703f70 */
[----:B------:R-:W-:Y:S05]  /*0400*/  @P0 BRA `(.L_x_4) ;  /* 0x00000004004c0947 */ /* 0x000fea0003800000 */
[----:B------:R-:W-:-:S13]  /*0410*/  LOP3.LUT P0, RZ, R8, 0x7fffffff, R7, 0xc8, !PT ;  /* 0x7fffffff08ff7812 */ /* 0x000fda000780c807 */
[----:B------:R-:W-:Y:S05]  /*0420*/  @!P0 BRA `(.L_x_5) ;  /* 0x00000004003c8947 */ /* 0x000fea0003800000 */
[C---:B------:R-:W-:Y:S02]  /*0430*/  FSETP.NEU.FTZ.AND P2, PT, |R0|.reuse, +INF , PT ;  /* 0x7f8000000000780b */ /* 0x040fe40003f5d200 */
[----:B------:R-:W-:Y:S02]  /*0440*/  FSETP.NEU.FTZ.AND P1, PT, |R3|, +INF , PT ;  /* 0x7f8000000300780b */ /* 0x000fe40003f3d200 */
[----:B------:R-:W-:-:S11]  /*0450*/  FSETP.NEU.FTZ.AND P0, PT, |R0|, +INF , PT ;  /* 0x7f8000000000780b */ /* 0x000fd60003f1d200 */
[----:B------:R-:W-:Y:S05]  /*0460*/  @!P1 BRA !P2, `(.L_x_5) ;  /* 0x00000004002c9947 */ /* 0x000fea0005000000 */
[----:B------:R-:W-:-:S04]  /*0470*/  LOP3.LUT P2, RZ, R7, 0x7fffffff, RZ, 0xc0, !PT ;  /* 0x7fffffff07ff7812 */ /* 0x000fc8000784c0ff */
[----:B------:R-:W-:-:S13]  /*0480*/  PLOP3.LUT P1, PT, P1, P2, PT, 0x2f, 0xf2 ;  /* 0x0000000000f2781c */ /* 0x000fda0000f24577 */
[----:B------:R-:W-:Y:S05]  /*0490*/  @P1 BRA `(.L_x_6) ;  /* 0x0000000400181947 */ /* 0x000fea0003800000 */
[----:B------:R-:W-:-:S04]  /*04a0*/  LOP3.LUT P1, RZ, R8, 0x7fffffff, RZ, 0xc0, !PT ;  /* 0x7fffffff08ff7812 */ /* 0x000fc8000782c0ff */
[----:B------:R-:W-:-:S13]  /*04b0*/  PLOP3.LUT P0, PT, P0, P1, PT, 0x2f, 0xf2 ;  /* 0x0000000000f2781c */ /* 0x000fda0000702577 */
[----:B------:R-:W-:Y:S05]  /*04c0*/  @P0 BRA `(.L_x_7) ;  /* 0x0000000400000947 */ /* 0x000fea0003800000 */
[----:B------:R-:W-:Y:S02]  /*04d0*/  ISETP.GE.AND P0, PT, R10, RZ, PT ;  /* 0x000000ff0a00720c */ /* 0x000fe40003f06270 */
[----:B------:R-:W-:-:S11]  /*04e0*/  ISETP.GE.AND P1, PT, R11, RZ, PT ;  /* 0x000000ff0b00720c */ /* 0x000fd60003f26270 */
[----:B------:R-:W-:Y:S02]  /*04f0*/  @P0 IMAD.MOV.U32 R9, RZ, RZ, RZ ;  /* 0x000000ffff090224 */ /* 0x000fe400078e00ff */
[----:B------:R-:W-:Y:S01]  /*0500*/  @!P0 FFMA R7, R0, 1.84467440737095516160e+19, RZ ;  /* 0x5f80000000078823 */ /* 0x000fe200000000ff */
[----:B------:R-:W-:Y:S02]  /*0510*/  @!P0 IMAD.MOV.U32 R9, RZ, RZ, -0x40 ;  /* 0xffffffc0ff098424 */ /* 0x000fe400078e00ff */
[----:B------:R-:W-:Y:S02]  /*0520*/  @!P1 FFMA R8, R3, 1.84467440737095516160e+19, RZ ;  /* 0x5f80000003089823 */ /* 0x000fe400000000ff */
[----:B------:R-:W-:-:S07]  /*0530*/  @!P1 VIADD R9, R9, 0x40 ;  /* 0x0000004009099836 */ /* 0x000fce0000000000 */
.L_x_3:
[----:B------:R-:W-:Y:S01]  /*0540*/  LEA R3, R6, 0xc0800000, 0x17 ;  /* 0xc080000006037811 */ /* 0x000fe200078eb8ff */
[----:B------:R-:W-:Y:S01]  /*0550*/  VIADD R5, R5, 0xffffff81 ;  /* 0xffffff8105057836 */ /* 0x000fe20000000000 */
[----:B------:R-:W-:Y:S03]  /*0560*/  BSSY.RECONVERGENT B2, `(.L_x_8) ;  /* 0x0000035000027945 */ /* 0x000fe60003800200 */
[----:B------:R-:W-:Y:S01]  /*0570*/  IMAD.IADD R3, R8, 0x1, -R3 ;  /* 0x0000000108037824 */ /* 0x000fe200078e0a03 */
[C---:B------:R-:W-:Y:S01]  /*0580*/  IADD3 R6, PT, PT, R5.reuse, 0x7f, -R6 ;  /* 0x0000007f05067810 */ /* 0x040fe20007ffe806 */
[----:B------:R-:W-:Y:S02]  /*0590*/  IMAD R0, R5, -0x800000, R7 ;  /* 0xff80000005007824 */ /* 0x000fe400078e0207 */
[----:B------:R-:W0:Y:S01]  /*05a0*/  MUFU.RCP R8, R3 ;  /* 0x0000000300087308 */ /* 0x000e220000001000 */
[----:B------:R-:W-:Y:S01]  /*05b0*/  FADD.FTZ R11, -R3, -RZ ;  /* 0x800000ff030b7221 */ /* 0x000fe20000010100 */
[----:B------:R-:W-:-:S03]  /*05c0*/  IMAD.IADD R6, R6, 0x1, R9 ;  /* 0x0000000106067824 */ /* 0x000fc600078e0209 */
[----:B0-----:R-:W-:-:S04]  /*05d0*/  FFMA R13, R8, R11, 1 ;  /* 0x3f800000080d7423 */ /* 0x001fc8000000000b */
[----:B------:R-:W-:-:S04]  /*05e0*/  FFMA R10, R8, R13, R8 ;  /* 0x0000000d080a7223 */ /* 0x000fc80000000008 */
[----:B------:R-:W-:-:S04]  /*05f0*/  FFMA R7, R0, R10, RZ ;  /* 0x0000000a00077223 */ /* 0x000fc800000000ff */
[----:B------:R-:W-:-:S04]  /*0600*/  FFMA R8, R11, R7, R0 ;  /* 0x000000070b087223 */ /* 0x000fc80000000000 */
[----:B------:R-:W-:-:S04]  /*0610*/  FFMA R7, R10, R8, R7 ;  /* 0x000000080a077223 */ /* 0x000fc80000000007 */
[----:B------:R-:W-:-:S04]  /*0620*/  FFMA R8, R11, R7, R0 ;  /* 0x000000070b087223 */ /* 0x000fc80000000000 */
[----:B------:R-:W-:-:S05]  /*0630*/  FFMA R0, R10, R8, R7 ;  /* 0x000000080a007223 */ /* 0x000fca0000000007 */
[----:B------:R-:W-:-:S04]  /*0640*/  SHF.R.U32.HI R3, RZ, 0x17, R0 ;  /* 0x00000017ff037819 */ /* 0x000fc80000011600 */
[----:B------:R-:W-:-:S05]  /*0650*/  LOP3.LUT R3, R3, 0xff, RZ, 0xc0, !PT ;  /* 0x000000ff03037812 */ /* 0x000fca00078ec0ff */
[----:B------:R-:W-:-:S04]  /*0660*/  IMAD.IADD R9, R3, 0x1, R6 ;  /* 0x0000000103097824 */ /* 0x000fc800078e0206 */
[----:B------:R-:W-:-:S05]  /*0670*/  VIADD R3, R9, 0xffffffff ;  /* 0xffffffff09037836 */ /* 0x000fca0000000000 */
[----:B------:R-:W-:-:S13]  /*0680*/  ISETP.GE.U32.AND P0, PT, R3, 0xfe, PT ;  /* 0x000000fe0300780c */ /* 0x000fda0003f06070 */
[----:B------:R-:W-:Y:S05]  /*0690*/  @!P0 BRA `(.L_x_9) ;  /* 0x0000000000808947 */ /* 0x000fea0003800000 */
[----:B------:R-:W-:-:S13]  /*06a0*/  ISETP.GT.AND P0, PT, R9, 0xfe, PT ;  /* 0x000000fe0900780c */ /* 0x000fda0003f04270 */
[----:B------:R-:W-:Y:S05]  /*06b0*/  @P0 BRA `(.L_x_10) ;  /* 0x00000000006c0947 */ /* 0x000fea0003800000 */
[----:B------:R-:W-:-:S13]  /*06c0*/  ISETP.GE.AND P0, PT, R9, 0x1, PT ;  /* 0x000000010900780c */ /* 0x000fda0003f06270 */
[----:B------:R-:W-:Y:S05]  /*06d0*/  @P0 BRA `(.L_x_11) ;  /* 0x0000000000740947 */ /* 0x000fea0003800000 */
[----:B------:R-:W-:Y:S02]  /*06e0*/  ISETP.GE.AND P0, PT, R9, -0x18, PT ;  /* 0xffffffe80900780c */ /* 0x000fe40003f06270 */
[----:B------:R-:W-:-:S11]  /*06f0*/  LOP3.LUT R0, R0, 0x80000000, RZ, 0xc0, !PT ;  /* 0x8000000000007812 */ /* 0x000fd600078ec0ff */
[----:B------:R-:W-:Y:S05]  /*0700*/  @!P0 BRA `(.L_x_11) ;  /* 0x0000000000688947 */ /* 0x000fea0003800000 */
[CCC-:B------:R-:W-:Y:S01]  /*0710*/  FFMA.RZ R3, R10.reuse, R8.reuse, R7.reuse ;  /* 0x000000080a037223 */ /* 0x1c0fe2000000c007 */
[CCC-:B------:R-:W-:Y:S01]  /*0720*/  FFMA.RM R6, R10.reuse, R8.reuse, R7.reuse ;  /* 0x000000080a067223 */ /* 0x1c0fe20000004007 */
[C---:B------:R-:W-:Y:S02]  /*0730*/  ISETP.NE.AND P2, PT, R9.reuse, RZ, PT ;  /* 0x000000ff0900720c */ /* 0x040fe40003f45270 */
[----:B------:R-:W-:Y:S02]  /*0740*/  ISETP.NE.AND P1, PT, R9, RZ, PT ;  /* 0x000000ff0900720c */ /* 0x000fe40003f25270 */
[----:B------:R-:W-:Y:S01]  /*0750*/  LOP3.LUT R5, R3, 0x7fffff, RZ, 0xc0, !PT ;  /* 0x007fffff03057812 */ /* 0x000fe200078ec0ff */
[----:B------:R-:W-:Y:S01]  /*0760*/  FFMA.RP R3, R10, R8, R7 ;  /* 0x000000080a037223 */ /* 0x000fe20000008007 */
[----:B------:R-:W-:Y:S02]  /*0770*/  VIADD R8, R9, 0x20 ;  /* 0x0000002009087836 */ /* 0x000fe40000000000 */
[----:B------:R-:W-:Y:S01]  /*0780*/  LOP3.LUT R5, R5, 0x800000, RZ, 0xfc, !PT ;  /* 0x0080000005057812 */ /* 0x000fe200078efcff */
[----:B------:R-:W-:Y:S01]  /*0790*/  IMAD.MOV R7, RZ, RZ, -R9 ;  /* 0x000000ffff077224 */ /* 0x000fe200078e0a09 */
[----:B------:R-:W-:-:S02]  /*07a0*/  FSETP.NEU.FTZ.AND P0, PT, R3, R6, PT ;  /* 0x000000060300720b */ /* 0x000fc40003f1d000 */
[----:B------:R-:W-:Y:S02]  /*07b0*/  SHF.L.U32 R8, R5, R8, RZ ;  /* 0x0000000805087219 */ /* 0x000fe400000006ff */
[----:B------:R-:W-:Y:S02]  /*07c0*/  SEL R6, R7, RZ, P2 ;  /* 0x000000ff07067207 */ /* 0x000fe40001000000 */
[----:B------:R-:W-:Y:S02]  /*07d0*/  ISETP.NE.AND P1, PT, R8, RZ, P1 ;  /* 0x000000ff0800720c */ /* 0x000fe40000f25270 */
[----:B------:R-:W-:Y:S02]  /*07e0*/  SHF.R.U32.HI R6, RZ, R6, R5 ;  /* 0x00000006ff067219 */ /* 0x000fe40000011605 */
[----:B------:R-:W-:Y:S02]  /*07f0*/  PLOP3.LUT P0, PT, P0, P1, PT, 0xf8, 0x8f ;  /* 0x00000000008f781c */ /* 0x000fe40000703f70 */
[----:B------:R-:W-:-:S02]  /*0800*/  SHF.R.U32.HI R8, RZ, 0x1, R6 ;  /* 0x00000001ff087819 */ /* 0x000fc40000011606 */
[----:B------:R-:W-:-:S04]  /*0810*/  SEL R3, RZ, 0x1, !P0 ;  /* 0x00000001ff037807 */ /* 0x000fc80004000000 */
[----:B------:R-:W-:-:S04]  /*0820*/  LOP3.LUT R3, R3, 0x1, R8, 0xf8, !PT ;  /* 0x0000000103037812 */ /* 0x000fc800078ef808 */
[----:B------:R-:W-:-:S05]  /*0830*/  LOP3.LUT R3, R3, R6, RZ, 0xc0, !PT ;  /* 0x0000000603037212 */ /* 0x000fca00078ec0ff */
[----:B------:R-:W-:-:S05]  /*0840*/  IMAD.IADD R3, R8, 0x1, R3 ;  /* 0x0000000108037824 */ /* 0x000fca00078e0203 */
[----:B------:R-:W-:Y:S01]  /*0850*/  LOP3.LUT R0, R3, R0, RZ, 0xfc, !PT ;  /* 0x0000000003007212 */ /* 0x000fe200078efcff */
[----:B------:R-:W-:Y:S06]  /*0860*/  BRA `(.L_x_11) ;  /* 0x0000000000107947 */ /* 0x000fec0003800000 */
.L_x_10:
[----:B------:R-:W-:-:S04]  /*0870*/  LOP3.LUT R0, R0, 0x80000000, RZ, 0xc0, !PT ;  /* 0x8000000000007812 */ /* 0x000fc800078ec0ff */
[----:B------:R-:W-:Y:S01]  /*0880*/  LOP3.LUT R0, R0, 0x7f800000, RZ, 0xfc, !PT ;  /* 0x7f80000000007812 */ /* 0x000fe200078efcff */
[----:B------:R-:W-:Y:S06]  /*0890*/  BRA `(.L_x_11) ;  /* 0x0000000000047947 */ /* 0x000fec0003800000 */
.L_x_9:
[----:B------:R-:W-:-:S07]  /*08a0*/  IMAD R0, R6, 0x800000, R0 ;  /* 0x0080000006007824 */ /* 0x000fce00078e0200 */
.L_x_11:
[----:B------:R-:W-:Y:S05]  /*08b0*/  BSYNC.RECONVERGENT B2 ;  /* 0x0000000000027941 */ /* 0x000fea0003800200 */
.L_x_8:
[----:B------:R-:W-:Y:S05]  /*08c0*/  BRA `(.L_x_12) ;  /* 0x0000000000207947 */ /* 0x000fea0003800000 */
.L_x_7:
[----:B------:R-:W-:-:S04]  /*08d0*/  LOP3.LUT R0, R8, 0x80000000, R7, 0x48, !PT ;  /* 0x8000000008007812 */ /* 0x000fc800078e4807 */
[----:B------:R-:W-:Y:S01]  /*08e0*/  LOP3.LUT R0, R0, 0x7f800000, RZ, 0xfc, !PT ;  /* 0x7f80000000007812 */ /* 0x000fe200078efcff */
[----:B------:R-:W-:Y:S06]  /*08f0*/  BRA `(.L_x_12) ;  /* 0x0000000000147947 */ /* 0x000fec0003800000 */
.L_x_6:
[----:B------:R-:W-:Y:S01]  /*0900*/  LOP3.LUT R0, R8, 0x80000000, R7, 0x48, !PT ;  /* 0x8000000008007812 */ /* 0x000fe200078e4807 */
[----:B------:R-:W-:Y:S06]  /*0910*/  BRA `(.L_x_12) ;  /* 0x00000000000c7947 */ /* 0x000fec0003800000 */
.L_x_5:
[----:B------:R-:W0:Y:S01]  /*0920*/  MUFU.RSQ R0, -QNAN ;  /* 0xffc0000000007908 */ /* 0x000e220000001400 */
[----:B------:R-:W-:Y:S05]  /*0930*/  BRA `(.L_x_12) ;  /* 0x0000000000047947 */ /* 0x000fea0003800000 */
.L_x_4:
[----:B------:R-:W-:-:S07]  /*0940*/  FADD.FTZ R0, R0, R3 ;  /* 0x0000000300007221 */ /* 0x000fce0000010000 */
.L_x_12:
[----:B------:R-:W-:Y:S05]  /*0950*/  BSYNC.RECONVERGENT B1 ;  /* 0x0000000000017941 */ /* 0x000fea0003800200 */
.L_x_2:
[----:B------:R-:W-:-:S04]  /*0960*/  IMAD.MOV.U32 R5, RZ, RZ, 0x0 ;  /* 0x00000000ff057424 */ /* 0x000fc800078e00ff */
[----:B0-----:R-:W-:Y:S05]  /*0970*/  RET.REL.NODEC R4 `(_Z9normalizePfS_S_S_i) ;  /* 0xfffffff404a07950 */ /* 0x001fea0003c3ffff */
.L_x_13:
[----:B------:R-:W-:-:S00]  /*0980*/  BRA `(.L_x_13) ;  /* 0xfffffffc00fc7947 */ /* 0x000fc0000383ffff */
[----:B------:R-:W-:-:S00]  /*0990*/  NOP ;  /* 0x0000000000007918 */ /* 0x000fc00000000000 */
        /* <DEDUP_REMOVED lines=14> */
.L_x_29:


//--------------------- .text._Z25partialSumMeanDifferencesPfS_S_i --------------------------
	.section	.text._Z25partialSumMeanDifferencesPfS_S_i,"ax",@progbits
	.align	128
        .global         _Z25partialSumMeanDifferencesPfS_S_i
        .type           _Z25partialSumMeanDifferencesPfS_S_i,@function
        .size           _Z25partialSumMeanDifferencesPfS_S_i,(.L_x_31 - _Z25partialSumMeanDifferencesPfS_S_i)
        .other          _Z25partialSumMeanDifferencesPfS_S_i,@"STO_CUDA_ENTRY STV_DEFAULT"
_Z25partialSumMeanDifferencesPfS_S_i:
.text._Z25partialSumMeanDifferencesPfS_S_i:
[----:B------:R-:W-:Y:S01]  /*0000*/  LDC R1, c[0x0][0x37c] ;  /* 0x0000df00ff017b82 */ /* 0x000fe20000000800 */
[----:B------:R-:W0:Y:S07]  /*0010*/  S2R R4, SR_TID.X ;  /* 0x0000000000047919 */ /* 0x000e2e0000002100 */
[----:B------:R-:W0:Y:S01]  /*0020*/  S2UR UR4, SR_CTAID.X ;  /* 0x00000000000479c3 */ /* 0x000e220000002500 */
[----:B------:R-:W1:Y:S01]  /*0030*/  LDCU UR8, c[0x0][0x398] ;  /* 0x00007300ff0877ac */ /* 0x000e620008000800 */
[----:B------:R-:W2:Y:S01]  /*0040*/  S2R R0, SR_CTAID.Y ;  /* 0x0000000000007919 */ /* 0x000ea20000002600 */
[----:B------:R-:W2:Y:S05]  /*0050*/  S2R R7, SR_TID.Y ;  /* 0x0000000000077919 */ /* 0x000eaa0000002200 */
[----:B------:R-:W0:Y:S01]  /*0060*/  LDC R5, c[0x0][0x360] ;  /* 0x0000d800ff057b82 */ /* 0x000e220000000800 */
[----:B------:R-:W2:Y:S01]  /*0070*/  LDCU UR5, c[0x0][0x364] ;  /* 0x00006c80ff0577ac */ /* 0x000ea20008000800 */
[----:B0-----:R-:W-:-:S02]  /*0080*/  IMAD R5, R5, UR4, R4 ;  /* 0x0000000405057c24 */ /* 0x001fc4000f8e0204 */
[----:B--2---:R-:W-:-:S05]  /*0090*/  IMAD R2, R0, UR5, R7 ;  /* 0x0000000500027c24 */ /* 0x004fca000f8e0207 */
[----:B------:R-:W-:-:S04]  /*00a0*/  VIMNMX.U32 R2, PT, PT, R5, R2, !PT ;  /* 0x0000000205027248 */ /* 0x000fc80007fe0000 */
[----:B-1----:R-:W-:-:S13]  /*00b0*/  ISETP.GE.U32.AND P0, PT, R2, UR8, PT ;  /* 0x0000000802007c0c */ /* 0x002fda000bf06070 */
[----:B------:R-:W-:Y:S05]  /*00c0*/  @P0 EXIT ;  /* 0x000000000000094d */ /* 0x000fea0003800000 */
[----:B------:R-:W0:Y:S01]  /*00d0*/  S2UR UR5, SR_CgaCtaId ;  /* 0x00000000000579c3 */ /* 0x000e220000008800 */
[-C--:B------:R-:W-:Y:S01]  /*00e0*/  LEA R8, R0, R7.reuse, 0x6 ;  /* 0x0000000700087211 */ /* 0x080fe200078e30ff */
[----:B------:R-:W-:Y:S01]  /*00f0*/  UMOV UR4, 0x400 ;  /* 0x0000040000047882 */ /* 0x000fe20000000000 */
[----:B------:R-:W-:Y:S01]  /*0100*/  LEA R6, R4, R7, 0x6 ;  /* 0x0000000704067211 */ /* 0x000fe200078e30ff */
[----:B------:R-:W1:Y:S01]  /*0110*/  LDCU.64 UR6, c[0x0][0x358] ;  /* 0x00006b00ff0677ac */ /* 0x000e620008000a00 */
[----:B------:R-:W-:Y:S01]  /*0120*/  ISETP.GE.U32.AND P0, PT, R8, UR8, PT ;  /* 0x0000000808007c0c */ /* 0x000fe2000bf06070 */
[----:B------:R-:W-:Y:S02]  /*0130*/  BSSY.RECONVERGENT B0, `(.L_x_14) ;  /* 0x0000055000007945 */ /* 0x000fe40003800200 */
[----:B------:R-:W2:Y:S01]  /*0140*/  LDC.64 R2, c[0x0][0x390] ;  /* 0x0000e400ff027b82 */ /* 0x000ea20000000a00 */
[----:B0-----:R-:W-:-:S06]  /*0150*/  ULEA UR4, UR5, UR4, 0x18 ;  /* 0x0000000405047291 */ /* 0x001fcc000f8ec0ff */
[----:B------:R-:W-:Y:S01]  /*0160*/  LEA R6, R6, UR4, 0x2 ;  /* 0x0000000406067c11 */ /* 0x000fe2000f8e10ff */
[----:B--2---:R-:W-:Y:S02]  /*0170*/  IMAD.WIDE.U32 R2, R5, 0x4, R2 ;  /* 0x0000000405027825 */ /* 0x004fe400078e0002 */
[----:B-1----:R-:W-:Y:S05]  /*0180*/  @P0 BRA `(.L_x_15) ;  /* 0x0000000400380947 */ /* 0x002fea0003800000 */
[----:B------:R-:W0:Y:S01]  /*0190*/  LDC.64 R10, c[0x0][0x380] ;  /* 0x0000e000ff0a7b82 */ /* 0x000e220000000a00 */
[----:B------:R-:W-:Y:S01]  /*01a0*/  IMAD R9, R8, 0x1f40, R5 ;  /* 0x00001f4008097824 */ /* 0x000fe200078e0205 */
[----:B------:R-:W2:Y:S03]  /*01b0*/  LDG.E R12, desc[UR6][R2.64] ;  /* 0x00000006020c7981 */ /* 0x000ea6000c1e1900 */
[----:B0-----:R-:W-:-:S05]  /*01c0*/  IMAD.WIDE.U32 R10, R9, 0x4, R10 ;  /* 0x00000004090a7825 */ /* 0x001fca00078e000a */
[----:B------:R-:W2:Y:S01]  /*01d0*/  LDG.E R9, desc[UR6][R10.64] ;  /* 0x000000060a097981 */ /* 0x000ea2000c1e1900 */
[----:B------:R-:W-:Y:S01]  /*01e0*/  BSSY.RECONVERGENT B1, `(.L_x_16) ;  /* 0x0000046000017945 */ /* 0x000fe20003800200 */
[----:B------:R-:W-:Y:S02]  /*01f0*/  HFMA2 R13, -RZ, RZ, 1.875, 0 ;  /* 0x3f800000ff0d7431 */ /* 0x000fe400000001ff */
[----:B--2---:R-:W-:-:S05]  /*0200*/  FADD R9, R9, -R12 ;  /* 0x8000000c09097221 */ /* 0x004fca0000000000 */
[----:B------:R-:W-:-:S13]  /*0210*/  FSETP.NEU.AND P0, PT, R9, 1, PT ;  /* 0x3f8000000900780b */ /* 0x000fda0003f0d000 */
[----:B------:R-:W-:Y:S05]  /*0220*/  @!P0 BRA `(.L_x_17) ;  /* 0x0000000400048947 */ /* 0x000fea0003800000 */
[----:B------:R-:W-:-:S13]  /*0230*/  FSETP.NAN.AND P0, PT, |R9|, |R9|, PT ;  /* 0x400000090900720b */ /* 0x000fda0003f08200 */
[----:B------:R-:W-:Y:S01]  /*0240*/  @P0 FADD R13, R9, 2 ;  /* 0x40000000090d0421 */ /* 0x000fe20000000000 */
[----:B------:R-:W-:Y:S06]  /*0250*/  @P0 BRA `(.L_x_17) ;  /* 0x0000000000f80947 */ /* 0x000fec0003800000 */
[C---:B------:R-:W-:Y:S01]  /*0260*/  FMUL R10, |R9|.reuse, 16777216 ;  /* 0x4b800000090a7820 */ /* 0x040fe20000400200 */
[C---:B------:R-:W-:Y:S02]  /*0270*/  FSETP.GEU.AND P0, PT, |R9|.reuse, 1.175494350822287508e-38, PT ;  /* 0x008000000900780b */ /* 0x040fe40003f0e200 */
[----:B------:R-:W-:Y:S02]  /*0280*/  MOV R17, 0x3a2c32e4 ;  /* 0x3a2c32e400117802 */ /* 0x000fe40000000f00 */
[----:B------:R-:W-:Y:S02]  /*0290*/  FSEL R10, R10, |R9|, !P0 ;  /* 0x400000090a0a7208 */ /* 0x000fe40004000000 */
[----:B------:R-:W-:Y:S02]  /*02a0*/  FSEL R12, RZ, -24, P0 ;  /* 0xc1c00000ff0c7808 */ /* 0x000fe40000000000 */
[----:B------:R-:W-:Y:S02]  /*02b0*/  IADD3 R11, PT, PT, R10, -0x3f3504f3, RZ ;  /* 0xc0cafb0d0a0b7810 */ /* 0x000fe40007ffe0ff */
[----:B------:R-:W-:-:S02]  /*02c0*/  FSETP.NEU.AND P0, PT, |R9|, +INF , PT ;  /* 0x7f8000000900780b */ /* 0x000fc40003f0d200 */
[----:B------:R-:W-:Y:S02]  /*02d0*/  LOP3.LUT R11, R11, 0xff800000, RZ, 0xc0, !PT ;  /* 0xff8000000b0b7812 */ /* 0x000fe400078ec0ff */
[----:B------:R-:W-:Y:S02]  /*02e0*/  FSETP.NEU.AND P0, PT, R9, RZ, P0 ;  /* 0x000000ff0900720b */ /* 0x000fe4000070d000 */
[-C--:B------:R-:W-:Y:S02]  /*02f0*/  IADD3 R10, PT, PT, R10, -R11.reuse, RZ ;  /* 0x8000000b0a0a7210 */ /* 0x080fe40007ffe0ff */
[----:B------:R-:W-:-:S03]  /*0300*/  I2FP.F32.S32 R11, R11 ;  /* 0x0000000b000b7245 */ /* 0x000fc60000201400 */
[C---:B------:R-:W-:Y:S01]  /*0310*/  FADD R14, R10.reuse, 1 ;  /* 0x3f8000000a0e7421 */ /* 0x040fe20000000000 */
[----:B------:R-:W-:-:S04]  /*0320*/  FADD R15, R10, -1 ;  /* 0xbf8000000a0f7421 */ /* 0x000fc80000000000 */
[----:B------:R-:W-:Y:S01]  /*0330*/  FADD R13, R15, R15 ;  /* 0x0000000f0f0d7221 */ /* 0x000fe20000000000 */
[----:B------:R-:W0:Y:S01]  /*0340*/  MUFU.RCP R14, R14 ;  /* 0x0000000e000e7308 */ /* 0x000e220000001000 */
[----:B------:R-:W-:Y:S02]  /*0350*/  @!P0 FADD R9, R9, R9 ;  /* 0x0000000909098221 */ /* 0x000fe40000000000 */
[----:B0-----:R-:W-:Y:S01]  /*0360*/  FMUL R10, R14, R13 ;  /* 0x0000000d0e0a7220 */ /* 0x001fe20000400000 */
[----:B------:R-:W-:-:S03]  /*0370*/  FFMA R13, R11, 1.1920928955078125e-07, R12 ;  /* 0x340000000b0d7823 */ /* 0x000fc6000000000c */
[----:B------:R-:W-:Y:S01]  /*0380*/  FADD R16, R15, -R10 ;  /* 0x8000000a0f107221 */ /* 0x000fe20000000000 */
[CC--:B------:R-:W-:Y:S01]  /*0390*/  FMUL R12, R10.reuse, R10.reuse ;  /* 0x0000000a0a0c7220 */ /* 0x0c0fe20000400000 */
[----:B------:R-:W-:Y:S02]  /*03a0*/  FFMA R11, R10, 1.4426950216293334961, R13 ;  /* 0x3fb8aa3b0a0b7823 */ /* 0x000fe4000000000d */
[----:B------:R-:W-:Y:S01]  /*03b0*/  FADD R16, R16, R16 ;  /* 0x0000001010107221 */ /* 0x000fe20000000000 */
[C---:B------:R-:W-:Y:S01]  /*03c0*/  FFMA R17, R12.reuse, R17, 0.0032181653659790754318 ;  /* 0x3b52e7db0c117423 */ /* 0x040fe20000000011 */
[----:B------:R-:W-:Y:S02]  /*03d0*/  FADD R13, R13, -R11 ;  /* 0x8000000b0d0d7221 */ /* 0x000fe40000000000 */
[----:B------:R-:W-:Y:S01]  /*03e0*/  FFMA R15, R15, -R10, R16 ;  /* 0x8000000a0f0f7223 */ /* 0x000fe20000000010 */
[----:B------:R-:W-:Y:S01]  /*03f0*/  FFMA R17, R12, R17, 0.018033718690276145935 ;  /* 0x3c93bb730c117423 */ /* 0x000fe20000000011 */
[----:B------:R-:W-:-:S02]  /*0400*/  FFMA R16, R10, 1.4426950216293334961, R13 ;  /* 0x3fb8aa3b0a107823 */ /* 0x000fc4000000000d */
[----:B------:R-:W-:Y:S01]  /*0410*/  FMUL R15, R14, R15 ;  /* 0x0000000f0e0f7220 */ /* 0x000fe20000400000 */
[----:B------:R-:W-:-:S03]  /*0420*/  FFMA R17, R12, R17, 0.12022458761930465698 ;  /* 0x3df6384f0c117423 */ /* 0x000fc60000000011 */
[----:B------:R-:W-:Y:S01]  /*0430*/  FFMA R13, R15, 1.4426950216293334961, R16 ;  /* 0x3fb8aa3b0f0d7823 */ /* 0x000fe20000000010 */
[----:B------:R-:W-:-:S03]  /*0440*/  FMUL R17, R12, R17 ;  /* 0x000000110c117220 */ /* 0x000fc60000400000 */
[----:B------:R-:W-:Y:S01]  /*0450*/  FFMA R14, R10, 1.9251366722983220825e-08, R13 ;  /* 0x32a55e340a0e7823 */ /* 0x000fe2000000000d */
[----:B------:R-:W-:-:S04]  /*0460*/  FMUL R12, R17, 3 ;  /* 0x40400000110c7820 */ /* 0x000fc80000400000 */
[----:B------:R-:W-:Y:S01]  /*0470*/  FFMA R12, R15, R12, R14 ;  /* 0x0000000c0f0c7223 */ /* 0x000fe2000000000e */
[----:B------:R-:W-:-:S03]  /*0480*/  HFMA2 R15, -RZ, RZ, 0.64013671875, -15.109375 ;  /* 0x391fcb8eff0f7431 */ /* 0x000fc600000001ff */
[----:B------:R-:W-:-:S04]  /*0490*/  FFMA R12, R10, R17, R12 ;  /* 0x000000110a0c7223 */ /* 0x000fc8000000000c */
[----:B------:R-:W-:-:S04]  /*04a0*/  FADD R10, R11, R12 ;  /* 0x0000000c0b0a7221 */ /* 0x000fc80000000000 */
[----:B------:R-:W-:Y:S01]  /*04b0*/  FMUL R13, R10, 2 ;  /* 0x400000000a0d7820 */ /* 0x000fe20000400000 */
[----:B------:R-:W-:-:S03]  /*04c0*/  FADD R11, -R11, R10 ;  /* 0x0000000a0b0b7221 */ /* 0x000fc60000000100 */
[----:B------:R-:W0:Y:S01]  /*04d0*/  FRND R14, R13 ;  /* 0x0000000d000e7307 */ /* 0x000e220000201000 */
[----:B------:R-:W-:Y:S01]  /*04e0*/  FADD R11, R12, -R11 ;  /* 0x8000000b0c0b7221 */ /* 0x000fe20000000000 */
[----:B------:R-:W-:Y:S01]  /*04f0*/  FFMA R10, R10, 2, -R13 ;  /* 0x400000000a0a7823 */ /* 0x000fe2000000080d */
[----:B------:R-:W-:-:S03]  /*0500*/  FSETP.GT.AND P2, PT, |R13|, 152, PT ;  /* 0x431800000d00780b */ /* 0x000fc60003f44200 */
[----:B------:R-:W-:Y:S02]  /*0510*/  FFMA R11, R11, 2, R10 ;  /* 0x400000000b0b7823 */ /* 0x000fe4000000000a */
[----:B------:R-:W1:Y:S01]  /*0520*/  F2I.NTZ R12, R13 ;  /* 0x0000000d000c7305 */ /* 0x000e620000203100 */
[----:B0-----:R-:W-:Y:S01]  /*0530*/  FADD R10, R13, -R14 ;  /* 0x8000000e0d0a7221 */ /* 0x001fe20000000000 */
[----:B------:R-:W-:-:S03]  /*0540*/  FSETP.GT.AND P1, PT, R14, RZ, PT ;  /* 0x000000ff0e00720b */ /* 0x000fc60003f24000 */
[----:B------:R-:W-:-:S04]  /*0550*/  FADD R10, R10, R11 ;  /* 0x0000000b0a0a7221 */ /* 0x000fc80000000000 */
[----:B------:R-:W-:-:S04]  /*0560*/  FFMA R11, R10, R15, 0.0013391353422775864601 ;  /* 0x3aaf85ed0a0b7423 */ /* 0x000fc8000000000f */
[----:B------:R-:W-:-:S04]  /*0570*/  FFMA R11, R10, R11, 0.0096188392490148544312 ;  /* 0x3c1d98560a0b7423 */ /* 0x000fc8000000000b */
[----:B------:R-:W-:-:S04]  /*0580*/  FFMA R11, R10, R11, 0.055503588169813156128 ;  /* 0x3d6357bb0a0b7423 */ /* 0x000fc8000000000b */
[C---:B------:R-:W-:Y:S01]  /*0590*/  FFMA R15, R10.reuse, R11, 0.24022644758224487305 ;  /* 0x3e75fdec0a0f7423 */ /* 0x040fe2000000000b */
[----:B------:R-:W-:Y:S02]  /*05a0*/  SEL R11, RZ, 0x83000000, P1 ;  /* 0x83000000ff0b7807 */ /* 0x000fe40000800000 */
[----:B------:R-:W-:Y:S01]  /*05b0*/  FSETP.GEU.AND P1, PT, R13, RZ, PT ;  /* 0x000000ff0d00720b */ /* 0x000fe20003f2e000 */
[----:B------:R-:W-:Y:S01]  /*05c0*/  FFMA R15, R10, R15, 0.69314718246459960938 ;  /* 0x3f3172180a0f7423 */ /* 0x000fe2000000000f */
[----:B------:R-:W-:Y:S02]  /*05d0*/  IADD3 R14, PT, PT, R11, 0x7f000000, RZ ;  /* 0x7f0000000b0e7810 */ /* 0x000fe40007ffe0ff */
[----:B-1----:R-:W-:Y:S01]  /*05e0*/  LEA R12, R12, -R11, 0x17 ;  /* 0x8000000b0c0c7211 */ /* 0x002fe200078eb8ff */
[----:B------:R-:W-:Y:S01]  /*05f0*/  FFMA R15, R10, R15, 1 ;  /* 0x3f8000000a0f7423 */ /* 0x000fe2000000000f */
[----:B------:R-:W-:-:S03]  /*0600*/  FSEL R13, RZ, +INF , !P1 ;  /* 0x7f800000ff0d7808 */ /* 0x000fc60004800000 */
[----:B------:R-:W-:-:S04]  /*0610*/  FMUL R15, R14, R15 ;  /* 0x0000000f0e0f7220 */ /* 0x000fc80000400000 */
[----:B------:R-:W-:Y:S01]  /*0620*/  @!P2 FMUL R13, R12, R15 ;  /* 0x0000000f0c0da220 */ /* 0x000fe20000400000 */
[----:B------:R-:W-:-:S07]  /*0630*/  @!P0 LOP3.LUT R13, R9, 0x7fffffff, RZ, 0xc0, !PT ;  /* 0x7fffffff090d8812 */ /* 0x000fce00078ec0ff */
.L_x_17:
[----:B------:R-:W-:Y:S05]  /*0640*/  BSYNC.RECONVERGENT B1 ;  /* 0x0000000000017941 */ /* 0x000fea0003800200 */
.L_x_16:
[----:B------:R0:W-:Y:S01]  /*0650*/  STS [R6], R13 ;  /* 0x0000000d06007388 */ /* 0x0001e20000000800 */
[----:B------:R-:W-:Y:S05]  /*0660*/  BRA `(.L_x_18) ;  /* 0x0000000000047947 */ /* 0x000fea0003800000 */
.L_x_15:
[----:B------:R1:W-:Y:S02]  /*0670*/  STS [R6], RZ ;  /* 0x000000ff06007388 */ /* 0x0003e40000000800 */
.L_x_18:
[----:B------:R-:W-:Y:S05]  /*0680*/  BSYNC.RECONVERGENT B0 ;  /* 0x0000000000007941 */ /* 0x000fea0003800200 */
.L_x_14:
[----:B------:R-:W-:Y:S01]  /*0690*/  IADD3 R8, PT, PT, R8, 0x20, RZ ;  /* 0x0000002008087810 */ /* 0x000fe20007ffe0ff */
[----:B------:R-:W-:Y:S03]  /*06a0*/  BSSY.RECONVERGENT B0, `(.L_x_19) ;  /* 0x0000052000007945 */ /* 0x000fe60003800200 */
[----:B------:R-:W-:-:S13]  /*06b0*/  ISETP.GE.U32.AND P0, PT, R8, UR8, PT ;  /* 0x0000000808007c0c */ /* 0x000fda000bf06070 */
[----:B------:R-:W-:Y:S05]  /*06c0*/  @P0 BRA `(.L_x_20) ;  /* 0x0000000400380947 */ /* 0x000fea0003800000 */
[----:B------:R-:W2:Y:S01]  /*06d0*/  LDC.64 R10, c[0x0][0x380] ;  /* 0x0000e000ff0a7b82 */ /* 0x000ea20000000a00 */
[----:B------:R-:W-:Y:S01]  /*06e0*/  IMAD R9, R8, 0x1f40, R5 ;  /* 0x00001f4008097824 */ /* 0x000fe200078e0205 */
[----:B------:R-:W3:Y:S03]  /*06f0*/  LDG.E R3, desc[UR6][R2.64] ;  /* 0x0000000602037981 */ /* 0x000ee6000c1e1900 */
[----:B--2---:R-:W-:-:S05]  /*0700*/  IMAD.WIDE.U32 R10, R9, 0x4, R10 ;  /* 0x00000004090a7825 */ /* 0x004fca00078e000a */
[----:B------:R-:W3:Y:S01]  /*0710*/  LDG.E R8, desc[UR6][R10.64] ;  /* 0x000000060a087981 */ /* 0x000ee2000c1e1900 */
[----:B------:R-:W-:Y:S01]  /*0720*/  BSSY.RECONVERGENT B1, `(.L_x_21) ;  /* 0x0000046000017945 */ /* 0x000fe20003800200 */
[----:B------:R-:W-:Y:S01]  /*0730*/  MOV R9, 0x3f800000 ;  /* 0x3f80000000097802 */ /* 0x000fe20000000f00 */
[----:B---3--:R-:W-:-:S05]  /*0740*/  FADD R8, -R3, R8 ;  /* 0x0000000803087221 */ /* 0x008fca0000000100 */
[----:B------:R-:W-:-:S13]  /*0750*/  FSETP.NEU.AND P0, PT, R8, 1, PT ;  /* 0x3f8000000800780b */ /* 0x000fda0003f0d000 */
[----:B------:R-:W-:Y:S05]  /*0760*/  @!P0 BRA `(.L_x_22) ;  /* 0x0000000400048947 */ /* 0x000fea0003800000 */
[----:B------:R-:W-:-:S13]  /*0770*/  FSETP.NAN.AND P0, PT, |R8|, |R8|, PT ;  /* 0x400000080800720b */ /* 0x000fda0003f08200 */
[----:B------:R-:W-:Y:S01]  /*0780*/  @P0 FADD R9, R8, 2 ;  /* 0x4000000008090421 */ /* 0x000fe20000000000 */
[----:B------:R-:W-:Y:S06]  /*0790*/  @P0 BRA `(.L_x_22) ;  /* 0x0000000000f80947 */ /* 0x000fec0003800000 */
[C---:B------:R-:W-:Y:S01]  /*07a0*/  FMUL R3, |R8|.reuse, 16777216 ;  /* 0x4b80000008037820 */ /* 0x040fe20000400200 */
[----:B------:R-:W-:Y:S01]  /*07b0*/  FSETP.GEU.AND P0, PT, |R8|, 1.175494350822287508e-38, PT ;  /* 0x008000000800780b */ /* 0x000fe20003f0e200 */
[----:B------:R-:W-:-:S03]  /*07c0*/  HFMA2 R16, -RZ, RZ, 0.771484375, 0.21533203125 ;  /* 0x3a2c32e4ff107431 */ /* 0x000fc600000001ff */
[----:B------:R-:W-:-:S04]  /*07d0*/  FSEL R3, R3, |R8|, !P0 ;  /* 0x4000000803037208 */ /* 0x000fc80004000000 */
[----:B------:R-:W-:-:S04]  /*07e0*/  IADD3 R2, PT, PT, R3, -0x3f3504f3, RZ ;  /* 0xc0cafb0d03027810 */ /* 0x000fc80007ffe0ff */
[----:B------:R-:W-:-:S04]  /*07f0*/  LOP3.LUT R2, R2, 0xff800000, RZ, 0xc0, !PT ;  /* 0xff80000002027812 */ /* 0x000fc800078ec0ff */
[-C--:B------:R-:W-:Y:S02]  /*0800*/  IADD3 R3, PT, PT, R3, -R2.reuse, RZ ;  /* 0x8000000203037210 */ /* 0x080fe40007ffe0ff */
[----:B------:R-:W-:-:S03]  /*0810*/  I2FP.F32.S32 R2, R2 ;  /* 0x0000000200027245 */ /* 0x000fc60000201400 */
[C---:B------:R-:W-:Y:S01]  /*0820*/  FADD R10, R3.reuse, 1 ;  /* 0x3f800000030a7421 */ /* 0x040fe20000000000 */
[----:B------:R-:W-:Y:S01]  /*0830*/  FADD R9, R3, -1 ;  /* 0xbf80000003097421 */ /* 0x000fe20000000000 */
[----:B------:R-:W-:Y:S02]  /*0840*/  FSEL R3, RZ, -24, P0 ;  /* 0xc1c00000ff037808 */ /* 0x000fe40000000000 */
[----:B------:R-:W-:Y:S01]  /*0850*/  FSETP.NEU.AND P0, PT, |R8|, +INF , PT ;  /* 0x7f8000000800780b */ /* 0x000fe20003f0d200 */
[----:B------:R-:W-:Y:S01]  /*0860*/  FADD R11, R9, R9 ;  /* 0x00000009090b7221 */ /* 0x000fe20000000000 */
[----:B------:R-:W2:Y:S01]  /*0870*/  MUFU.RCP R10, R10 ;  /* 0x0000000a000a7308 */ /* 0x000ea20000001000 */
[----:B------:R-:W-:Y:S01]  /*0880*/  FFMA R3, R2, 1.1920928955078125e-07, R3 ;  /* 0x3400000002037823 */ /* 0x000fe20000000003 */
[----:B------:R-:W-:-:S13]  /*0890*/  FSETP.NEU.AND P0, PT, R8, RZ, P0 ;  /* 0x000000ff0800720b */ /* 0x000fda000070d000 */
[----:B------:R-:W-:Y:S01]  /*08a0*/  @!P0 FADD R8, R8, R8 ;  /* 0x0000000808088221 */ /* 0x000fe20000000000 */
[----:B--2---:R-:W-:-:S04]  /*08b0*/  FMUL R12, R10, R11 ;  /* 0x0000000b0a0c7220 */ /* 0x004fc80000400000 */
[----:B0-----:R-:W-:Y:S01]  /*08c0*/  FADD R13, R9, -R12 ;  /* 0x8000000c090d7221 */ /* 0x001fe20000000000 */
[C---:B------:R-:W-:Y:S01]  /*08d0*/  FMUL R11, R12.reuse, R12 ;  /* 0x0000000c0c0b7220 */ /* 0x040fe20000400000 */
[C---:B------:R-:W-:Y:S02]  /*08e0*/  FFMA R2, R12.reuse, 1.4426950216293334961, R3 ;  /* 0x3fb8aa3b0c027823 */ /* 0x040fe40000000003 */
[----:B------:R-:W-:Y:S01]  /*08f0*/  FADD R14, R13, R13 ;  /* 0x0000000d0d0e7221 */ /* 0x000fe20000000000 */
[----:B------:R-:W-:Y:S01]  /*0900*/  FFMA R16, R11, R16, 0.0032181653659790754318 ;  /* 0x3b52e7db0b107423 */ /* 0x000fe20000000010 */
        /* <DEDUP_REMOVED lines=10> */
[----:B------:R-:W-:-:S04]  /*09b0*/  FFMA R10, R9, R10, R14 ;  /* 0x0000000a090a7223 */ /* 0x000fc8000000000e */
[----:B------:R-:W-:-:S04]  /*09c0*/  FFMA R11, R12, R11, R10 ;  /* 0x0000000b0c0b7223 */ /* 0x000fc8000000000a */
[----:B------:R-:W-:-:S04]  /*09d0*/  FADD R3, R2, R11 ;  /* 0x0000000b02037221 */ /* 0x000fc80000000000 */
[----:B------:R-:W-:Y:S01]  /*09e0*/  FMUL R10, R3, 2 ;  /* 0x40000000030a7820 */ /* 0x000fe20000400000 */
[----:B------:R-:W-:-:S03]  /*09f0*/  FADD R2, -R2, R3 ;  /* 0x0000000302027221 */ /* 0x000fc60000000100 */
[----:B------:R-:W0:Y:S01]  /*0a00*/  FRND R9, R10 ;  /* 0x0000000a00097307 */ /* 0x000e220000201000 */
[----:B------:R-:W-:Y:S01]  /*0a10*/  FADD R2, R11, -R2 ;  /* 0x800000020b027221 */ /* 0x000fe20000000000 */
[----:B------:R-:W-:Y:S01]  /*0a20*/  FFMA R3, R3, 2, -R10 ;  /* 0x4000000003037823 */ /* 0x000fe2000000080a */
[----:B------:R-:W-:Y:S02]  /*0a30*/  MOV R11, 0x391fcb8e ;  /* 0x391fcb8e000b7802 */ /* 0x000fe40000000f00 */
[----:B------:R-:W-:Y:S01]  /*0a40*/  FSETP.GT.AND P2, PT, |R10|, 152, PT ;  /* 0x431800000a00780b */ /* 0x000fe20003f44200 */
[----:B------:R-:W-:Y:S02]  /*0a50*/  FFMA R3, R2, 2, R3 ;  /* 0x4000000002037823 */ /* 0x000fe40000000003 */
[----:B------:R-:W2:Y:S01]  /*0a60*/  F2I.NTZ R12, R10 ;  /* 0x0000000a000c7305 */ /* 0x000ea20000203100 */
[----:B0-----:R-:W-:Y:S01]  /*0a70*/  FADD R2, R10, -R9 ;  /* 0x800000090a027221 */ /* 0x001fe20000000000 */
[----:B------:R-:W-:-:S03]  /*0a80*/  FSETP.GT.AND P1, PT, R9, RZ, PT ;  /* 0x000000ff0900720b */ /* 0x000fc60003f24000 */
[----:B------:R-:W-:-:S04]  /*0a90*/  FADD R2, R2, R3 ;  /* 0x0000000302027221 */ /* 0x000fc80000000000 */
[----:B------:R-:W-:-:S04]  /*0aa0*/  FFMA R3, R2, R11, 0.0013391353422775864601 ;  /* 0x3aaf85ed02037423 */ /* 0x000fc8000000000b */
[----:B------:R-:W-:-:S04]  /*0ab0*/  FFMA R3, R2, R3, 0.0096188392490148544312 ;  /* 0x3c1d985602037423 */ /* 0x000fc80000000003 */
[----:B------:R-:W-:-:S04]  /*0ac0*/  FFMA R3, R2, R3, 0.055503588169813156128 ;  /* 0x3d6357bb02037423 */ /* 0x000fc80000000003 */
[----:B------:R-:W-:Y:S01]  /*0ad0*/  FFMA R9, R2, R3, 0.24022644758224487305 ;  /* 0x3e75fdec02097423 */ /* 0x000fe20000000003 */
[----:B------:R-:W-:Y:S02]  /*0ae0*/  SEL R3, RZ, 0x83000000, P1 ;  /* 0x83000000ff037807 */ /* 0x000fe40000800000 */
[----:B------:R-:W-:Y:S01]  /*0af0*/  FSETP.GEU.AND P1, PT, R10, RZ, PT ;  /* 0x000000ff0a00720b */ /* 0x000fe20003f2e000 */
[----:B------:R-:W-:Y:S01]  /*0b00*/  FFMA R9, R2, R9, 0.69314718246459960938 ;  /* 0x3f31721802097423 */ /* 0x000fe20000000009 */
[----:B------:R-:W-:Y:S02]  /*0b10*/  IADD3 R11, PT, PT, R3, 0x7f000000, RZ ;  /* 0x7f000000030b7810 */ /* 0x000fe40007ffe0ff */
[----:B--2---:R-:W-:Y:S01]  /*0b20*/  LEA R12, R12, -R3, 0x17 ;  /* 0x800000030c0c7211 */ /* 0x004fe200078eb8ff */
[----:B------:R-:W-:Y:S01]  /*0b30*/  FFMA R2, R2, R9, 1 ;  /* 0x3f80000002027423 */ /* 0x000fe20000000009 */
[----:B------:R-:W-:-:S03]  /*0b40*/  FSEL R9, RZ, +INF , !P1 ;  /* 0x7f800000ff097808 */ /* 0x000fc60004800000 */
[----:B------:R-:W-:-:S04]  /*0b50*/  FMUL R11, R11, R2 ;  /* 0x000000020b0b7220 */ /* 0x000fc80000400000 */
[----:B------:R-:W-:Y:S01]  /*0b60*/  @!P2 FMUL R9, R12, R11 ;  /* 0x0000000b0c09a220 */ /* 0x000fe20000400000 */
[----:B------:R-:W-:-:S07]  /*0b70*/  @!P0 LOP3.LUT R9, R8, 0x7fffffff, RZ, 0xc0, !PT ;  /* 0x7fffffff08098812 */ /* 0x000fce00078ec0ff */
.L_x_22:
[----:B------:R-:W-:Y:S05]  /*0b80*/  BSYNC.RECONVERGENT B1 ;  /* 0x0000000000017941 */ /* 0x000fea0003800200 */
.L_x_21:
[----:B------:R2:W-:Y:S01]  /*0b90*/  STS [R6+0x80], R9 ;  /* 0x0000800906007388 */ /* 0x0005e20000000800 */
[----:B------:R-:W-:Y:S05]  /*0ba0*/  BRA `(.L_x_23) ;  /* 0x0000000000047947 */ /* 0x000fea0003800000 */
.L_x_20:
[----:B------:R3:W-:Y:S02]  /*0bb0*/  STS [R6+0x80], RZ ;  /* 0x000080ff06007388 */ /* 0x0007e40000000800 */
.L_x_23:
[----:B------:R-:W-:Y:S05]  /*0bc0*/  BSYNC.RECONVERGENT B0 ;  /* 0x0000000000007941 */ /* 0x000fea0003800200 */
.L_x_19:
[----:B------:R-:W-:Y:S01]  /*0bd0*/  BAR.SYNC.DEFER_BLOCKING 0x0 ;  /* 0x0000000000007b1d */ /* 0x000fe20000010000 */
[C---:B------:R-:W-:Y:S02]  /*0be0*/  ISETP.GT.U32.AND P0, PT, R7.reuse, 0x1f, PT ;  /* 0x0000001f0700780c */ /* 0x040fe40003f04070 */
[----:B------:R-:W-:-:S11]  /*0bf0*/  ISETP.GT.U32.AND P1, PT, R7, 0xf, PT ;  /* 0x0000000f0700780c */ /* 0x000fd60003f24070 */
[----:B------:R-:W-:Y:S04]  /*0c00*/  @!P0 LDS R2, [R6+0x80] ;  /* 0x0000800006028984 */ /* 0x000fe80000000800 */
[----:B------:R-:W4:Y:S02]  /*0c10*/  @!P0 LDS R3, [R6] ;  /* 0x0000000006038984 */ /* 0x000f240000000800 */
[----:B----4-:R-:W-:-:S05]  /*0c20*/  @!P0 FADD R3, R2, R3 ;  /* 0x0000000302038221 */ /* 0x010fca0000000000 */
[----:B------:R-:W-:Y:S01]  /*0c30*/  @!P0 STS [R6], R3 ;  /* 0x0000000306008388 */ /* 0x000fe20000000800 */
[----:B------:R-:W-:Y:S01]  /*0c40*/  BAR.SYNC.DEFER_BLOCKING 0x0 ;  /* 0x0000000000007b1d */ /* 0x000fe20000010000 */
[----:B------:R-:W-:-:S05]  /*0c50*/  ISETP.GT.U32.AND P0, PT, R7, 0x7, PT ;  /* 0x000000070700780c */ /* 0x000fca0003f04070 */
[----:B------:R-:W-:Y:S04]  /*0c60*/  @!P1 LDS R2, [R6+0x40] ;  /* 0x0000400006029984 */ /* 0x000fe80000000800 */
[----:B--2---:R-:W2:Y:S02]  /*0c70*/  @!P1 LDS R9, [R6] ;  /* 0x0000000006099984 */ /* 0x004ea40000000800 */
[----:B--2---:R-:W-:-:S05]  /*0c80*/  @!P1 FADD R9, R2, R9 ;  /* 0x0000000902099221 */ /* 0x004fca0000000000 */
[----:B------:R-:W-:Y:S01]  /*0c90*/  @!P1 STS [R6], R9 ;  /* 0x0000000906009388 */ /* 0x000fe20000000800 */
[----:B------:R-:W-:Y:S01]  /*0ca0*/  BAR.SYNC.DEFER_BLOCKING 0x0 ;  /* 0x0000000000007b1d */ /* 0x000fe20000010000 */
[----:B------:R-:W-:-:S05]  /*0cb0*/  ISETP.GT.U32.AND P1, PT, R7, 0x3, PT ;  /* 0x000000030700780c */ /* 0x000fca0003f24070 */
[----:B------:R-:W-:Y:S04]  /*0cc0*/  @!P0 LDS R2, [R6+0x20] ;  /* 0x0000200006028984 */ /* 0x000fe80000000800 */
[----:B------:R-:W2:Y:S02]  /*0cd0*/  @!P0 LDS R11, [R6] ;  /* 0x00000000060b8984 */ /* 0x000ea40000000800 */
        /* <DEDUP_REMOVED lines=9> */
[----:B------:R-:W-:-:S05]  /*0d70*/  ISETP.NE.AND P1, PT, R7, RZ, PT ;  /* 0x000000ff0700720c */ /* 0x000fca0003f25270 */
[----:B------:R-:W-:Y:S04]  /*0d80*/  @!P0 LDS R2, [R6+0x8] ;  /* 0x0000080006028984 */ /* 0x000fe80000000800 */
[----:B------:R-:W2:Y:S02]  /*0d90*/  @!P0 LDS R9, [R6] ;  /* 0x0000000006098984 */ /* 0x000ea40000000800 */
[----:B--2---:R-:W-:-:S05]  /*0da0*/  @!P0 FADD R9, R2, R9 ;  /* 0x0000000902098221 */ /* 0x004fca0000000000 */
[----:B------:R2:W-:Y:S01]  /*0db0*/  @!P0 STS [R6], R9 ;  /* 0x0000000906008388 */ /* 0x0005e20000000800 */
[----:B------:R-:W-:Y:S06]  /*0dc0*/  BAR.SYNC.DEFER_BLOCKING 0x0 ;  /* 0x0000000000007b1d */ /* 0x000fec0000010000 */
[----:B------:R-:W-:Y:S05]  /*0dd0*/  @P1 EXIT ;  /* 0x000000000000194d */ /* 0x000fea0003800000 */
[----:B------:R-:W-:Y:S01]  /*0de0*/  LDS R2, [R6+0x4] ;  /* 0x0000040006027984 */ /* 0x000fe20000000800 */
[----:B------:R-:W-:Y:S01]  /*0df0*/  LEA R4, R4, UR4, 0x8 ;  /* 0x0000000404047c11 */ /* 0x000fe2000f8e40ff */
[----:B------:R-:W-:Y:S02]  /*0e00*/  IMAD R5, R0, UR8, R5 ;  /* 0x0000000800057c24 */ /* 0x000fe4000f8e0205 */
[----:B------:R-:W4:Y:S02]  /*0e10*/  LDS R3, [R6] ;  /* 0x0000000006037984 */ /* 0x000f240000000800 */
[----:B----4-:R-:W-:Y:S02]  /*0e20*/  FADD R7, R2, R3 ;  /* 0x0000000302077221 */ /* 0x010fe40000000000 */
[----:B------:R-:W4:Y:S03]  /*0e30*/  LDC.64 R2, c[0x0][0x388] ;  /* 0x0000e200ff027b82 */ /* 0x000f260000000a00 */
[----:B------:R-:W-:Y:S04]  /*0e40*/  STS [R6], R7 ;  /* 0x0000000706007388 */ /* 0x000fe80000000800 */
[----:B--2---:R-:W2:Y:S01]  /*0e50*/  LDS R9, [R4] ;  /* 0x0000000004097984 */ /* 0x004ea20000000800 */
[----:B----4-:R-:W-:-:S05]  /*0e60*/  IMAD.WIDE.U32 R2, R5, 0x4, R2 ;  /* 0x0000000405027825 */ /* 0x010fca00078e0002 */
[----:B--2---:R-:W-:Y:S01]  /*0e70*/  STG.E desc[UR6][R2.64], R9 ;  /* 0x0000000902007986 */ /* 0x004fe2000c101906 */
[----:B------:R-:W-:Y:S05]  /*0e80*/  EXIT ;  /* 0x000000000000794d */ /* 0x000fea0003800000 */
.L_x_24:
        /* <DEDUP_REMOVED lines=15> */
.L_x_31:


//--------------------- .text._Z10partialSumPfS_i --------------------------
	.section	.text._Z10partialSumPfS_i,"ax",@progbits
	.align	128
        .global         _Z10partialSumPfS_i
        .type           _Z10partialSumPfS_i,@function
        .size           _Z10partialSumPfS_i,(.L_x_32 - _Z10partialSumPfS_i)
        .other          _Z10partialSumPfS_i,@"STO_CUDA_ENTRY STV_DEFAULT"
_Z10partialSumPfS_i:
.text._Z10partialSumPfS_i:
        /* <DEDUP_REMOVED lines=13> */
[----:B------:R-:W-:Y:S01]  /*00d0*/  LEA R8, R0, R5, 0x6 ;  /* 0x0000000500087211 */ /* 0x000fe200078e30ff */
[----:B------:R-:W0:Y:S03]  /*00e0*/  LDCU.64 UR6, c[0x0][0x358] ;  /* 0x00006b00ff0677ac */ /* 0x000e260008000a00 */
[----:B------:R-:W-:-:S13]  /*00f0*/  ISETP.GE.U32.AND P0, PT, R8, UR8, PT ;  /* 0x0000000808007c0c */ /* 0x000fda000bf06070 */
[----:B------:R-:W1:Y:S01]  /*0100*/  @!P0 LDC.64 R6, c[0x0][0x380] ;  /* 0x0000e000ff068b82 */ /* 0x000e620000000a00 */
[----:B------:R-:W-:-:S04]  /*0110*/  @!P0 IMAD R9, R8, 0x1f40, R3 ;  /* 0x00001f4008098824 */ /* 0x000fc800078e0203 */
[----:B-1----:R-:W-:-:S06]  /*0120*/  @!P0 IMAD.WIDE.U32 R6, R9, 0x4, R6 ;  /* 0x0000000409068825 */ /* 0x002fcc00078e0006 */
[----:B0-----:R-:W2:Y:S01]  /*0130*/  @!P0 LDG.E R7, desc[UR6][R6.64] ;  /* 0x0000000606078981 */ /* 0x001ea2000c1e1900 */
[----:B------:R-:W0:Y:S01]  /*0140*/  S2UR UR5, SR_CgaCtaId ;  /* 0x00000000000579c3 */ /* 0x000e220000008800 */
[----:B------:R-:W-:Y:S01]  /*0150*/  UMOV UR4, 0x400 ;  /* 0x0000040000047882 */ /* 0x000fe20000000000 */
[----:B------:R-:W-:Y:S01]  /*0160*/  LEA R4, R2, R5, 0x6 ;  /* 0x0000000502047211 */ /* 0x000fe200078e30ff */
[----:B------:R-:W-:Y:S01]  /*0170*/  BSSY.RECONVERGENT B0, `(.L_x_25) ;  /* 0x000000f000007945 */ /* 0x000fe20003800200 */
[----:B------:R-:W-:Y:S01]  /*0180*/  IADD3 R8, PT, PT, R8, 0x20, RZ ;  /* 0x0000002008087810 */ /* 0x000fe20007ffe0ff */
[----:B0-----:R-:W-:-:S06]  /*0190*/  ULEA UR4, UR5, UR4, 0x18 ;  /* 0x0000000405047291 */ /* 0x001fcc000f8ec0ff */
[----:B------:R-:W-:-:S05]  /*01a0*/  LEA R4, R4, UR4, 0x2 ;  /* 0x0000000404047c11 */ /* 0x000fca000f8e10ff */
[----:B--2---:R0:W-:Y:S04]  /*01b0*/  @!P0 STS [R4], R7 ;  /* 0x0000000704008388 */ /* 0x0041e80000000800 */
[----:B------:R0:W-:Y:S01]  /*01c0*/  @P0 STS [R4], RZ ;  /* 0x000000ff04000388 */ /* 0x0001e20000000800 */
[----:B------:R-:W-:-:S13]  /*01d0*/  ISETP.GE.U32.AND P0, PT, R8, UR8, PT ;  /* 0x0000000808007c0c */ /* 0x000fda000bf06070 */
[----:B0-----:R-:W-:Y:S05]  /*01e0*/  @P0 BRA `(.L_x_26) ;  /* 0x0000000000180947 */ /* 0x001fea0003800000 */
[----:B------:R-:W0:Y:S01]  /*01f0*/  LDC.64 R6, c[0x0][0x380] ;  /* 0x0000e000ff067b82 */ /* 0x000e220000000a00 */
[----:B------:R-:W-:-:S04]  /*0200*/  IMAD R9, R8, 0x1f40, R3 ;  /* 0x00001f4008097824 */ /* 0x000fc800078e0203 */
[----:B0-----:R-:W-:-:S06]  /*0210*/  IMAD.WIDE.U32 R6, R9, 0x4, R6 ;  /* 0x0000000409067825 */ /* 0x001fcc00078e0006 */
[----:B------:R-:W2:Y:S04]  /*0220*/  LDG.E R7, desc[UR6][R6.64] ;  /* 0x0000000606077981 */ /* 0x000ea8000c1e1900 */
[----:B--2---:R0:W-:Y:S01]  /*0230*/  STS [R4+0x80], R7 ;  /* 0x0000800704007388 */ /* 0x0041e20000000800 */
[----:B------:R-:W-:Y:S05]  /*0240*/  BRA `(.L_x_27) ;  /* 0x0000000000047947 */ /* 0x000fea0003800000 */
.L_x_26:
[----:B------:R1:W-:Y:S02]  /*0250*/  STS [R4+0x80], RZ ;  /* 0x000080ff04007388 */ /* 0x0003e40000000800 */
.L_x_27:
[----:B------:R-:W-:Y:S05]  /*0260*/  BSYNC.RECONVERGENT B0 ;  /* 0x0000000000007941 */ /* 0x000fea0003800200 */
.L_x_25:
[----:B------:R-:W-:Y:S01]  /*0270*/  BAR.SYNC.DEFER_BLOCKING 0x0 ;  /* 0x0000000000007b1d */ /* 0x000fe20000010000 */
[C---:B------:R-:W-:Y:S02]  /*0280*/  ISETP.GT.U32.AND P0, PT, R5.reuse, 0x1f, PT ;  /* 0x0000001f0500780c */ /* 0x040fe40003f04070 */
[----:B------:R-:W-:-:S11]  /*0290*/  ISETP.GT.U32.AND P1, PT, R5, 0xf, PT ;  /* 0x0000000f0500780c */ /* 0x000fd60003f24070 */
[----:B------:R-:W-:Y:S04]  /*02a0*/  @!P0 LDS R6, [R4+0x80] ;  /* 0x0000800004068984 */ /* 0x000fe80000000800 */
[----:B0-----:R-:W0:Y:S02]  /*02b0*/  @!P0 LDS R7, [R4] ;  /* 0x0000000004078984 */ /* 0x001e240000000800 */
[----:B0-----:R-:W-:-:S05]  /*02c0*/  @!P0 FADD R7, R6, R7 ;  /* 0x0000000706078221 */ /* 0x001fca0000000000 */
[----:B------:R-:W-:Y:S01]  /*02d0*/  @!P0 STS [R4], R7 ;  /* 0x0000000704008388 */ /* 0x000fe20000000800 */
[----:B------:R-:W-:Y:S01]  /*02e0*/  BAR.SYNC.DEFER_BLOCKING 0x0 ;  /* 0x0000000000007b1d */ /* 0x000fe20000010000 */
[----:B------:R-:W-:-:S05]  /*02f0*/  ISETP.GT.U32.AND P0, PT, R5, 0x7, PT ;  /* 0x000000070500780c */ /* 0x000fca0003f04070 */
[----:B------:R-:W-:Y:S04]  /*0300*/  @!P1 LDS R6, [R4+0x40] ;  /* 0x0000400004069984 */ /* 0x000fe80000000800 */
[----:B------:R-:W0:Y:S02]  /*0310*/  @!P1 LDS R9, [R4] ;  /* 0x0000000004099984 */ /* 0x000e240000000800 */
        /* <DEDUP_REMOVED lines=15> */
[----:B------:R-:W-:-:S05]  /*0410*/  ISETP.NE.AND P1, PT, R5, RZ, PT ;  /* 0x000000ff0500720c */ /* 0x000fca0003f25270 */
[----:B------:R-:W-:Y:S04]  /*0420*/  @!P0 LDS R6, [R4+0x8] ;  /* 0x0000080004068984 */ /* 0x000fe80000000800 */
[----:B------:R-:W0:Y:S02]  /*0430*/  @!P0 LDS R9, [R4] ;  /* 0x0000000004098984 */ /* 0x000e240000000800 */
[----:B0-----:R-:W-:-:S05]  /*0440*/  @!P0 FADD R9, R6, R9 ;  /* 0x0000000906098221 */ /* 0x001fca0000000000 */
[----:B------:R0:W-:Y:S01]  /*0450*/  @!P0 STS [R4], R9 ;  /* 0x0000000904008388 */ /* 0x0001e20000000800 */
[----:B------:R-:W-:Y:S06]  /*0460*/  BAR.SYNC.DEFER_BLOCKING 0x0 ;  /* 0x0000000000007b1d */ /* 0x000fec0000010000 */
[----:B------:R-:W-:Y:S05]  /*0470*/  @P1 EXIT ;  /* 0x000000000000194d */ /* 0x000fea0003800000 */
[----:B------:R-:W-:Y:S01]  /*0480*/  LDS R5, [R4+0x4] ;  /* 0x0000040004057984 */ /* 0x000fe20000000800 */
[----:B------:R-:W-:Y:S01]  /*0490*/  LEA R8, R2, UR4, 0x8 ;  /* 0x0000000402087c11 */ /* 0x000fe2000f8e40ff */
[----:B------:R-:W-:Y:S02]  /*04a0*/  IMAD R3, R0, UR8, R3 ;  /* 0x0000000800037c24 */ /* 0x000fe4000f8e0203 */
[----:B------:R-:W2:Y:S02]  /*04b0*/  LDS R6, [R4] ;  /* 0x0000000004067984 */ /* 0x000ea40000000800 */
[----:B--2---:R-:W-:Y:S02]  /*04c0*/  FADD R5, R5, R6 ;  /* 0x0000000605057221 */ /* 0x004fe40000000000 */
[----:B------:R-:W2:Y:S03]  /*04d0*/  LDC.64 R6, c[0x0][0x388] ;  /* 0x0000e200ff067b82 */ /* 0x000ea60000000a00 */
[----:B------:R-:W-:Y:S04]  /*04e0*/  STS [R4], R5 ;  /* 0x0000000504007388 */ /* 0x000fe80000000800 */
[----:B0-----:R-:W0:Y:S01]  /*04f0*/  LDS R9, [R8] ;  /* 0x0000000008097984 */ /* 0x001e220000000800 */
[----:B--2---:R-:W-:-:S05]  /*0500*/  IMAD.WIDE.U32 R2, R3, 0x4, R6 ;  /* 0x0000000403027825 */ /* 0x004fca00078e0006 */
[----:B0-----:R-:W-:Y:S01]  /*0510*/  STG.E desc[UR6][R2.64], R9 ;  /* 0x0000000902007986 */ /* 0x001fe2000c101906 */
[----:B------:R-:W-:Y:S05]  /*0520*/  EXIT ;  /* 0x000000000000794d */ /* 0x000fea0003800000 */
.L_x_28:
        /* <DEDUP_REMOVED lines=13> */
.L_x_32:


//--------------------- .nv.shared.reserved.0     --------------------------
	.section	.nv.shared.reserved.0,"aw",@nobits
	.weak		__nv_reservedSMEM_offset_0_alias
	.size		__nv_reservedSMEM_offset_0_alias, 0, 64
	.other		__nv_reservedSMEM_offset_0_alias,@"STO_CUDA_RESERVED_SHARED STV_DEFAULT"
__nv_reservedSMEM_offset_0_alias:
	.zero		0
	.zero		64


//--------------------- .nv.shared._Z25partialSumMeanDifferencesPfS_S_i --------------------------
	.section	.nv.shared._Z25partialSumMeanDifferencesPfS_S_i,"aw",@nobits
	.sectionflags	@""
	.align	4
.nv.shared._Z25partialSumMeanDifferencesPfS_S_i:
	.zero		9216


//--------------------- .nv.shared._Z10partialSumPfS_i --------------------------
	.section	.nv.shared._Z10partialSumPfS_i,"aw",@nobits
	.sectionflags	@""
	.align	4
.nv.shared._Z10partialSumPfS_i:
	.zero		9216


//--------------------- .nv.constant0._Z9normalizePfS_S_S_i --------------------------
	.section	.nv.constant0._Z9normalizePfS_S_S_i,"a",@progbits
	.sectionflags	@""
	.align	4
.nv.constant0._Z9normalizePfS_S_S_i:
	.zero		932


//--------------------- .nv.constant0._Z25partialSumMeanDifferencesPfS_S_i --------------------------
	.section	.nv.constant0._Z25partialSumMeanDifferencesPfS_S_i,"a",@progbits
	.sectionflags	@""
	.align	4
.nv.constant0._Z25partialSumMeanDifferencesPfS_S_i:
	.zero		924


//--------------------- .nv.constant0._Z10partialSumPfS_i --------------------------
	.section	.nv.constant0._Z10partialSumPfS_i,"a",@progbits
	.sectionflags	@""
	.align	4
.nv.constant0._Z10partialSumPfS_i:
	.zero		916


//--------------------- SYMBOLS --------------------------

	.type		.nv.reservedSmem.offset0,@object
	.size		.nv.reservedSmem.offset0,0x4
	.type		.nv.reservedSmem.cap,@object
	.size		.nv.reservedSmem.cap,0x4
